	.headerflags	@"EF_CUDA_TEXMODE_UNIFIED EF_CUDA_64BIT_ADDRESS EF_CUDA_ACCELERATORS EF_CUDA_SM90 EF_CUDA_VIRTUAL_SM(EF_CUDA_SM90)"
	.elftype	@"ET_EXEC"


//--------------------- .nv.info                  --------------------------
	.section	.nv.info,"",@"SHT_CUDA_INFO"
	.align	4


	//----- nvinfo : EIATTR_REGCOUNT
	.align		4
        /*0000*/ 	.byte	0x04, 0x2f
        /*0002*/ 	.short	(.L_1 - .L_0)
	.align		4
.L_0:
        /*0004*/ 	.word	index@(triton_poi_fused_max_pool2d_with_indices_33)
        /*0008*/ 	.word	0x00000060


	//----- nvinfo : EIATTR_MIN_STACK_SIZE
	.align		4
.L_1:
        /*000c*/ 	.byte	0x04, 0x12
        /*000e*/ 	.short	(.L_3 - .L_2)
	.align		4
.L_2:
        /*0010*/ 	.word	index@(triton_poi_fused_max_pool2d_with_indices_33)
        /*0014*/ 	.word	0x00000000


	//----- nvinfo : EIATTR_FRAME_SIZE
	.align		4
.L_3:
        /*0018*/ 	.byte	0x04, 0x11
        /*001a*/ 	.short	(.L_5 - .L_4)
	.align		4
.L_4:
        /*001c*/ 	.word	index@(triton_poi_fused_max_pool2d_with_indices_33)
        /*0020*/ 	.word	0x00000000


	//----- nvinfo : EIATTR_MIN_STACK_SIZE
	.align		4
.L_5:
        /*0024*/ 	.byte	0x04, 0x12
        /*0026*/ 	.short	(.L_7 - .L_6)
	.align		4
.L_6:
        /*0028*/ 	.word	index@(triton_poi_fused_max_pool2d_with_indices_33)
        /*002c*/ 	.word	0x00000000
.L_7:


//--------------------- .nv.info.triton_poi_fused_max_pool2d_with_indices_33 --------------------------
	.section	.nv.info.triton_poi_fused_max_pool2d_with_indices_33,"",@"SHT_CUDA_INFO"
	.sectionflags	@""
	.align	4


	//----- nvinfo : EIATTR_CUDA_API_VERSION
	.align		4
        /*0000*/ 	.byte	0x04, 0x37
        /*0002*/ 	.short	(.L_9 - .L_8)
.L_8:
        /*0004*/ 	.word	0x0000007c


	//----- nvinfo : EIATTR_KPARAM_INFO
	.align		4
.L_9:
        /*0008*/ 	.byte	0x04, 0x17
        /*000a*/ 	.short	(.L_11 - .L_10)
.L_10:
        /*000c*/ 	.word	0x00000000
        /*0010*/ 	.short	0x0004
        /*0012*/ 	.short	0x001c
        /*0014*/ 	.byte	0x00, 0xf0, 0x11, 0x00


	//----- nvinfo : EIATTR_KPARAM_INFO
	.align		4
.L_11:
        /*0018*/ 	.byte	0x04, 0x17
        /*001a*/ 	.short	(.L_13 - .L_12)
.L_12:
        /*001c*/ 	.word	0x00000000
        /*0020*/ 	.short	0x0003
        /*0022*/ 	.short	0x0018
        /*0024*/ 	.byte	0x00, 0xf0, 0x11, 0x00


	//----- nvinfo : EIATTR_KPARAM_INFO
	.align		4
.L_13:
        /*0028*/ 	.byte	0x04, 0x17
        /*002a*/ 	.short	(.L_15 - .L_14)
.L_14:
        /*002c*/ 	.word	0x00000000
        /*0030*/ 	.short	0x0002
        /*0032*/ 	.short	0x0010
        /*0034*/ 	.byte	0x00, 0xf4, 0x21, 0x00


	//----- nvinfo : EIATTR_KPARAM_INFO
	.align		4
.L_15:
        /*0038*/ 	.byte	0x04, 0x17
        /*003a*/ 	.short	(.L_17 - .L_16)
.L_16:
        /*003c*/ 	.word	0x00000000
        /*0040*/ 	.short	0x0001
        /*0042*/ 	.short	0x0008
        /*0044*/ 	.byte	0x00, 0xf4, 0x21, 0x00


	//----- nvinfo : EIATTR_KPARAM_INFO
	.align		4
.L_17:
        /*0048*/ 	.byte	0x04, 0x17
        /*004a*/ 	.short	(.L_19 - .L_18)
.L_18:
        /*004c*/ 	.word	0x00000000
        /*0050*/ 	.short	0x0000
        /*0052*/ 	.short	0x0000
        /*0054*/ 	.byte	0x00, 0xf4, 0x21, 0x00


	//----- nvinfo : EIATTR_SPARSE_MMA_MASK
	.align		4
.L_19:
        /*0058*/ 	.byte	0x03, 0x50
        /*005a*/ 	.short	0x0000


	//----- nvinfo : EIATTR_MAXREG_COUNT
	.align		4
        /*005c*/ 	.byte	0x03, 0x1b
        /*005e*/ 	.short	0x00ff


	//----- nvinfo : EIATTR_EXIT_INSTR_OFFSETS
	.align		4
        /*0060*/ 	.byte	0x04, 0x1c
        /*0062*/ 	.short	(.L_21 - .L_20)


	//   ....[0]....
.L_20:
        /*0064*/ 	.word	0x00003f80


	//   ....[1]....
        /*0068*/ 	.word	0x00003fa0


	//----- nvinfo : EIATTR_REQNTID
	.align		4
.L_21:
        /*006c*/ 	.byte	0x04, 0x10
        /*006e*/ 	.short	(.L_23 - .L_22)
.L_22:
        /*0070*/ 	.word	0x00000080
        /*0074*/ 	.word	0x00000001
        /*0078*/ 	.word	0x00000001


	//----- nvinfo : EIATTR_CBANK_PARAM_SIZE
	.align		4
.L_23:
        /*007c*/ 	.byte	0x03, 0x19
        /*007e*/ 	.short	0x0020


	//----- nvinfo : EIATTR_PARAM_CBANK
	.align		4
        /*0080*/ 	.byte	0x04, 0x0a
        /*0082*/ 	.short	(.L_25 - .L_24)
	.align		4
.L_24:
        /*0084*/ 	.word	index@(.nv.constant0.triton_poi_fused_max_pool2d_with_indices_33)
        /*0088*/ 	.short	0x0210
        /*008a*/ 	.short	0x0020


	//----- nvinfo : EIATTR_SW_WAR
	.align		4
.L_25:
        /*008c*/ 	.byte	0x04, 0x36
        /*008e*/ 	.short	(.L_27 - .L_26)
.L_26:
        /*0090*/ 	.word	0x00000008
.L_27:


//--------------------- .nv.callgraph             --------------------------
	.section	.nv.callgraph,"",@"SHT_CUDA_CALLGRAPH"
	.align	4
	.sectionentsize	8
	.align		4
        /*0000*/ 	.word	0x00000000
	.align		4
        /*0004*/ 	.word	0xffffffff
	.align		4
        /*0008*/ 	.word	0x00000000
	.align		4
        /*000c*/ 	.word	0xfffffffe
	.align		4
        /*0010*/ 	.word	0x00000000
	.align		4
        /*0014*/ 	.word	0xfffffffd
	.align		4
        /*0018*/ 	.word	0x00000000
	.align		4
        /*001c*/ 	.word	0xfffffffc


//--------------------- .text.triton_poi_fused_max_pool2d_with_indices_33 --------------------------
	.section	.text.triton_poi_fused_max_pool2d_with_indices_33,"ax",@progbits
	.sectionflags	@"SHF_BARRIERS=1"
	.align	128
        .global         triton_poi_fused_max_pool2d_with_indices_33
        .type           triton_poi_fused_max_pool2d_with_indices_33,@function
        .size           triton_poi_fused_max_pool2d_with_indices_33,(.L_x_1 - triton_poi_fused_max_pool2d_with_indices_33)
        .other          triton_poi_fused_max_pool2d_with_indices_33,@"STO_CUDA_ENTRY STV_DEFAULT"
triton_poi_fused_max_pool2d_with_indices_33:
.text.triton_poi_fused_max_pool2d_with_indices_33:
[----:B------:R-:W0:Y:S01]  /*0000*/  LDC R1, c[0x0][0x28] ;  /* 0x00000a00ff017b82 */ /* 0x000e220000000800 */
[----:B------:R-:W1:Y:S01]  /*0010*/  S2R R92, SR_CTAID.Y ;  /* 0x00000000005c7919 */ /* 0x000e620000002600 */
[----:B------:R-:W-:-:S06]  /*0020*/  IMAD.MOV.U32 R44, RZ, RZ, RZ ;  /* 0x000000ffff2c7224 */ /* 0x000fcc00078e00ff */
[----:B------:R-:W2:Y:S01]  /*0030*/  LDC.64 R46, c[0x0][0x210] ;  /* 0x00008400ff2e7b82 */ /* 0x000ea20000000a00 */
[----:B------:R-:W-:Y:S01]  /*0040*/  IMAD.MOV.U32 R2, RZ, RZ, RZ ;  /* 0x000000ffff027224 */ /* 0x000fe200078e00ff */
[----:B------:R-:W3:Y:S01]  /*0050*/  S2R R93, SR_TID.X ;  /* 0x00000000005d7919 */ /* 0x000ee20000002100 */
[----:B------:R-:W-:Y:S01]  /*0060*/  IMAD.MOV.U32 R42, RZ, RZ, RZ ;  /* 0x000000ffff2a7224 */ /* 0x000fe200078e00ff */
[----:B------:R-:W-:Y:S01]  /*0070*/  CS2R R20, SRZ ;  /* 0x0000000000147805 */ /* 0x000fe2000001ff00 */
[----:B------:R-:W-:Y:S01]  /*0080*/  IMAD.MOV.U32 R38, RZ, RZ, RZ ;  /* 0x000000ffff267224 */ /* 0x000fe200078e00ff */
[----:B------:R-:W4:Y:S01]  /*0090*/  S2R R83, SR_CTAID.X ;  /* 0x0000000000537919 */ /* 0x000f220000002500 */
[----:B------:R-:W-:Y:S01]  /*00a0*/  ULDC.64 UR6, c[0x0][0x208] ;  /* 0x0000820000067ab9 */ /* 0x000fe20000000a00 */
[----:B-1----:R-:W-:-:S05]  /*00b0*/  IMAD.SHL.U32 R92, R92, 0x400, RZ ;  /* 0x000004005c5c7824 */ /* 0x002fca00078e00ff */
[----:B---3--:R-:W-:Y:S02]  /*00c0*/  LOP3.LUT R45, R92, 0x7f, R93, 0xf8, !PT ;  /* 0x0000007f5c2d7812 */ /* 0x008fe400078ef85d */
[C---:B----4-:R-:W-:Y:S01]  /*00d0*/  ISETP.GE.AND P3, PT, R83.reuse, 0x120, PT ;  /* 0x000001205300780c */ /* 0x050fe20003f66270 */
[----:B------:R-:W-:Y:S01]  /*00e0*/  VIADD R84, R83, 0x120 ;  /* 0x0000012053547836 */ /* 0x000fe20000000000 */
[C---:B------:R-:W-:Y:S01]  /*00f0*/  LOP3.LUT R43, R45.reuse, 0x80, RZ, 0xfc, !PT ;  /* 0x000000802d2b7812 */ /* 0x040fe200078efcff */
[--C-:B------:R-:W-:Y:S01]  /*0100*/  IMAD.MOV.U32 R3, RZ, RZ, R45.reuse ;  /* 0x000000ffff037224 */ /* 0x100fe200078e002d */
[C---:B------:R-:W-:Y:S01]  /*0110*/  LOP3.LUT R39, R45.reuse, 0x100, RZ, 0xfc, !PT ;  /* 0x000001002d277812 */ /* 0x040fe200078efcff */
[C---:B------:R-:W-:Y:S01]  /*0120*/  IMAD.HI R4, R45.reuse, -0x77777777, R44 ;  /* 0x888888892d047827 */ /* 0x040fe200078e022c */
[----:B------:R-:W-:Y:S02]  /*0130*/  ISETP.LT.AND P4, PT, R45, 0xe10, !P3 ;  /* 0x00000e102d00780c */ /* 0x000fe40005f81270 */
[----:B------:R-:W-:Y:S01]  /*0140*/  ISETP.LT.AND P0, PT, R43, 0xe10, !P3 ;  /* 0x00000e102b00780c */ /* 0x000fe20005f01270 */
[----:B------:R-:W-:Y:S01]  /*0150*/  IMAD.HI R3, R45, -0x6e5d4c3b, R2 ;  /* 0x91a2b3c52d037827 */ /* 0x000fe200078e0202 */
[----:B------:R-:W-:-:S03]  /*0160*/  SHF.R.U32.HI R5, RZ, 0x1f, R4 ;  /* 0x0000001fff057819 */ /* 0x000fc60000011604 */
[C---:B------:R-:W-:Y:S01]  /*0170*/  IMAD.HI R10, R43.reuse, -0x77777777, R42 ;  /* 0x888888892b0a7827 */ /* 0x040fe200078e022a */
[----:B------:R-:W-:Y:S02]  /*0180*/  SHF.R.U32.HI R0, RZ, 0x1f, R3 ;  /* 0x0000001fff007819 */ /* 0x000fe40000011603 */
[----:B------:R-:W-:Y:S01]  /*0190*/  LEA.HI.SX32 R5, R4, R5, 0x1c ;  /* 0x0000000504057211 */ /* 0x000fe200078fe2ff */
[----:B------:R-:W-:Y:S01]  /*01a0*/  IMAD.HI R42, R43, -0x6e5d4c3b, R42 ;  /* 0x91a2b3c52b2a7827 */ /* 0x000fe200078e022a */
[----:B------:R-:W-:Y:S02]  /*01b0*/  SHF.R.U32.HI R11, RZ, 0x1f, R10 ;  /* 0x0000001fff0b7819 */ /* 0x000fe4000001160a */
[----:B------:R-:W-:Y:S01]  /*01c0*/  LEA.HI.SX32 R14, R3, R0, 0x17 ;  /* 0x00000000030e7211 */ /* 0x000fe200078fbaff */
[----:B------:R-:W-:Y:S01]  /*01d0*/  IMAD R0, R5, -0x1e, R45 ;  /* 0xffffffe205007824 */ /* 0x000fe200078e022d */
[----:B------:R-:W-:Y:S01]  /*01e0*/  SHF.R.U32.HI R7, RZ, 0x1f, R42 ;  /* 0x0000001fff077819 */ /* 0x000fe2000001162a */
[----:B------:R-:W-:Y:S01]  /*01f0*/  IMAD.MOV.U32 R4, RZ, RZ, RZ ;  /* 0x000000ffff047224 */ /* 0x000fe200078e00ff */
[----:B------:R-:W-:Y:S01]  /*0200*/  LEA.HI.SX32 R11, R10, R11, 0x1c ;  /* 0x0000000b0a0b7211 */ /* 0x000fe200078fe2ff */
[----:B------:R-:W-:Y:S01]  /*0210*/  IMAD.HI R2, R39, -0x77777777, R38 ;  /* 0x8888888927027827 */ /* 0x000fe200078e0226 */
[----:B------:R-:W-:-:S02]  /*0220*/  LEA.HI.SX32 R12, R42, R7, 0x17 ;  /* 0x000000072a0c7211 */ /* 0x000fc400078fbaff */
[C---:B------:R-:W-:Y:S01]  /*0230*/  ISETP.LT.AND P1, PT, R39.reuse, 0xe10, !P3 ;  /* 0x00000e102700780c */ /* 0x040fe20005f21270 */
[----:B------:R-:W-:Y:S01]  /*0240*/  IMAD.HI R38, R39, -0x6e5d4c3b, R38 ;  /* 0x91a2b3c527267827 */ /* 0x000fe200078e0226 */
[----:B------:R-:W-:-:S03]  /*0250*/  SHF.R.U32.HI R3, RZ, 0x1f, R2 ;  /* 0x0000001fff037819 */ /* 0x000fc60000011602 */
[----:B------:R-:W-:Y:S01]  /*0260*/  IMAD.MOV.U32 R23, RZ, RZ, RZ ;  /* 0x000000ffff177224 */ /* 0x000fe200078e00ff */
[----:B------:R-:W-:Y:S01]  /*0270*/  SHF.R.U32.HI R9, RZ, 0x1f, R38 ;  /* 0x0000001fff097819 */ /* 0x000fe20000011626 */
[----:B------:R-:W-:Y:S01]  /*0280*/  IMAD.MOV.U32 R10, RZ, RZ, RZ ;  /* 0x000000ffff0a7224 */ /* 0x000fe200078e00ff */
[----:B------:R-:W-:Y:S01]  /*0290*/  LEA.HI.SX32 R3, R2, R3, 0x1c ;  /* 0x0000000302037211 */ /* 0x000fe200078fe2ff */
[----:B------:R-:W-:Y:S01]  /*02a0*/  IMAD R7, R0, 0x240, RZ ;  /* 0x0000024000077824 */ /* 0x000fe200078e02ff */
[----:B------:R-:W-:Y:S01]  /*02b0*/  LEA.HI.SX32 R38, R38, R9, 0x17 ;  /* 0x0000000926267211 */ /* 0x000fe200078fbaff */
[----:B------:R-:W-:-:S04]  /*02c0*/  IMAD.HI R4, R5, -0x77777777, R4 ;  /* 0x8888888905047827 */ /* 0x000fc800078e0204 */
[----:B------:R-:W-:Y:S02]  /*02d0*/  IMAD.MOV.U32 R18, RZ, RZ, RZ ;  /* 0x000000ffff127224 */ /* 0x000fe400078e00ff */
[C---:B------:R-:W-:Y:S02]  /*02e0*/  VIADD R85, R83.reuse, 0x240 ;  /* 0x0000024053557836 */ /* 0x040fe40000000000 */
[C---:B------:R-:W-:Y:S02]  /*02f0*/  VIADD R86, R83.reuse, 0x44a0 ;  /* 0x000044a053567836 */ /* 0x040fe40000000000 */
[C---:B------:R-:W-:Y:S02]  /*0300*/  VIADD R87, R83.reuse, 0x45c0 ;  /* 0x000045c053577836 */ /* 0x040fe40000000000 */
[C---:B------:R-:W-:Y:S02]  /*0310*/  VIADD R88, R83.reuse, 0x46e0 ;  /* 0x000046e053587836 */ /* 0x040fe40000000000 */
[----:B------:R-:W-:-:S02]  /*0320*/  VIADD R89, R83, 0x8940 ;  /* 0x0000894053597836 */ /* 0x000fc40000000000 */
[----:B------:R-:W-:Y:S01]  /*0330*/  VIADD R90, R83, 0x8a60 ;  /* 0x00008a60535a7836 */ /* 0x000fe20000000000 */
[----:B------:R-:W-:Y:S01]  /*0340*/  LOP3.LUT R41, R45, 0x180, RZ, 0xfc, !PT ;  /* 0x000001802d297812 */ /* 0x000fe200078efcff */
[----:B------:R-:W-:-:S04]  /*0350*/  IMAD.HI R6, R11, -0x77777777, R10 ;  /* 0x888888890b067827 */ /* 0x000fc800078e020a */
[----:B------:R-:W-:Y:S01]  /*0360*/  IMAD.MOV.U32 R40, RZ, RZ, RZ ;  /* 0x000000ffff287224 */ /* 0x000fe200078e00ff */
[----:B------:R-:W-:Y:S01]  /*0370*/  SHF.R.U32.HI R9, RZ, 0x1f, R6 ;  /* 0x0000001fff097819 */ /* 0x000fe20000011606 */
[----:B------:R-:W-:Y:S01]  /*0380*/  IMAD R14, R14, 0x105a20, R7 ;  /* 0x00105a200e0e7824 */ /* 0x000fe200078e0207 */
[----:B------:R-:W-:Y:S01]  /*0390*/  SHF.R.U32.HI R7, RZ, 0x1f, R4 ;  /* 0x0000001fff077819 */ /* 0x000fe20000011604 */
[----:B------:R-:W-:Y:S01]  /*03a0*/  IMAD R0, R11, -0x1e, R43 ;  /* 0xffffffe20b007824 */ /* 0x000fe200078e022b */
[----:B------:R-:W-:Y:S01]  /*03b0*/  LEA.HI R9, R6, R9, RZ, 0x1c ;  /* 0x0000000906097211 */ /* 0x000fe200078fe0ff */
[----:B------:R-:W-:Y:S01]  /*03c0*/  IMAD.MOV.U32 R2, RZ, RZ, RZ ;  /* 0x000000ffff027224 */ /* 0x000fe200078e00ff */
[----:B------:R-:W-:Y:S01]  /*03d0*/  LEA.HI R7, R4, R7, RZ, 0x1c ;  /* 0x0000000704077211 */ /* 0x000fe200078fe0ff */
[----:B------:R-:W-:Y:S02]  /*03e0*/  IMAD R13, R0, 0x240, RZ ;  /* 0x00000240000d7824 */ /* 0x000fe400078e02ff */
[----:B------:R-:W-:Y:S01]  /*03f0*/  IMAD.MOV.U32 R24, RZ, RZ, RZ ;  /* 0x000000ffff187224 */ /* 0x000fe200078e00ff */
[----:B------:R-:W-:Y:S01]  /*0400*/  CS2R R28, SRZ ;  /* 0x00000000001c7805 */ /* 0x000fe2000001ff00 */
[----:B------:R-:W-:Y:S01]  /*0410*/  IMAD.HI R8, R3, -0x77777777, R2 ;  /* 0x8888888903087827 */ /* 0x000fe200078e0202 */
[----:B------:R-:W-:-:S03]  /*0420*/  P2R R26, PR, RZ, 0x10 ;  /* 0x00000010ff1a7803 */ /* 0x000fc60000000000 */
[----:B------:R-:W-:Y:S01]  /*0430*/  IMAD R12, R12, 0x105a20, R13 ;  /* 0x00105a200c0c7824 */ /* 0x000fe200078e020d */
[----:B------:R-:W-:Y:S01]  /*0440*/  SHF.R.U32.HI R15, RZ, 0x1f, R8 ;  /* 0x0000001fff0f7819 */ /* 0x000fe20000011608 */
[----:B------:R-:W-:Y:S02]  /*0450*/  IMAD R13, R7, -0x1e, R5 ;  /* 0xffffffe2070d7824 */ /* 0x000fe400078e0205 */
[C---:B------:R-:W-:Y:S02]  /*0460*/  IMAD.IADD R6, R14.reuse, 0x1, R84 ;  /* 0x000000010e067824 */ /* 0x040fe400078e0254 */
[----:B------:R-:W-:Y:S02]  /*0470*/  IMAD.IADD R4, R14, 0x1, R83 ;  /* 0x000000010e047824 */ /* 0x000fe400078e0253 */
[----:B------:R-:W-:Y:S02]  /*0480*/  IMAD R2, R3, -0x1e, R39 ;  /* 0xffffffe203027824 */ /* 0x000fe400078e0227 */
[----:B------:R-:W-:-:S02]  /*0490*/  IMAD R10, R9, -0x1e, R11 ;  /* 0xffffffe2090a7824 */ /* 0x000fc400078e020b */
[C---:B------:R-:W-:Y:S02]  /*04a0*/  IMAD R9, R13.reuse, 0x8940, R6 ;  /* 0x000089400d097824 */ /* 0x040fe400078e0206 */
[----:B------:R-:W-:Y:S02]  /*04b0*/  IMAD R5, R13, 0x8940, R4 ;  /* 0x000089400d057824 */ /* 0x000fe400078e0204 */
[----:B------:R-:W-:Y:S01]  /*04c0*/  IMAD R17, R2, 0x240, RZ ;  /* 0x0000024002117824 */ /* 0x000fe200078e02ff */
[----:B------:R-:W-:Y:S01]  /*04d0*/  LEA.HI R2, R8, R15, RZ, 0x1c ;  /* 0x0000000f08027211 */ /* 0x000fe200078fe0ff */
[----:B------:R-:W-:Y:S02]  /*04e0*/  IMAD.MOV.U32 R11, RZ, RZ, RZ ;  /* 0x000000ffff0b7224 */ /* 0x000fe400078e00ff */
[----:B--2---:R-:W-:-:S04]  /*04f0*/  IMAD.WIDE R8, R9, 0x4, R46 ;  /* 0x0000000409087825 */ /* 0x004fc800078e022e */
[----:B------:R-:W-:Y:S01]  /*0500*/  IMAD.WIDE R4, R5, 0x4, R46 ;  /* 0x0000000405047825 */ /* 0x000fe200078e022e */
[----:B------:R1:W2:Y:S03]  /*0510*/  @P4 LDG.E.EL R21, desc[UR6][R8.64] ;  /* 0x0000000608154981 */ /* 0x0002a6000c2e1900 */
[----:B------:R-:W-:Y:S01]  /*0520*/  IMAD R0, R38, 0x105a20, R17 ;  /* 0x00105a2026007824 */ /* 0x000fe200078e0211 */
[----:B------:R3:W2:Y:S01]  /*0530*/  @P4 LDG.E.EL R11, desc[UR6][R4.64] ;  /* 0x00000006040b4981 */ /* 0x0006a2000c2e1900 */
[C---:B------:R-:W-:Y:S02]  /*0540*/  IMAD.IADD R17, R12.reuse, 0x1, R84 ;  /* 0x000000010c117824 */ /* 0x040fe400078e0254 */
[----:B------:R-:W-:Y:S02]  /*0550*/  IMAD.IADD R7, R12, 0x1, R83 ;  /* 0x000000010c077824 */ /* 0x000fe400078e0253 */
[----:B------:R-:W-:-:S02]  /*0560*/  IMAD R17, R10, 0x8940, R17 ;  /* 0x000089400a117824 */ /* 0x000fc400078e0211 */
[----:B------:R-:W-:Y:S02]  /*0570*/  IMAD R7, R10, 0x8940, R7 ;  /* 0x000089400a077824 */ /* 0x000fe400078e0207 */
[----:B------:R-:W-:Y:S02]  /*0580*/  IMAD.MOV.U32 R15, RZ, RZ, RZ ;  /* 0x000000ffff0f7224 */ /* 0x000fe400078e00ff */
[----:B------:R-:W-:-:S04]  /*0590*/  IMAD.WIDE R16, R17, 0x4, R46 ;  /* 0x0000000411107825 */ /* 0x000fc800078e022e */
[----:B------:R-:W-:Y:S01]  /*05a0*/  IMAD.WIDE R6, R7, 0x4, R46 ;  /* 0x0000000407067825 */ /* 0x000fe200078e022e */
[----:B------:R4:W5:Y:S03]  /*05b0*/  @P0 LDG.E.EL R20, desc[UR6][R16.64] ;  /* 0x0000000610140981 */ /* 0x000966000c2e1900 */
[----:B------:R-:W-:Y:S01]  /*05c0*/  IMAD R2, R2, -0x1e, R3 ;  /* 0xffffffe202027824 */ /* 0x000fe200078e0203 */
[----:B------:R-:W5:Y:S01]  /*05d0*/  @P0 LDG.E.EL R15, desc[UR6][R6.64] ;  /* 0x00000006060f0981 */ /* 0x000f62000c2e1900 */
[C---:B------:R-:W-:Y:S02]  /*05e0*/  IMAD.IADD R19, R0.reuse, 0x1, R84 ;  /* 0x0000000100137824 */ /* 0x040fe400078e0254 */
[----:B------:R-:W-:Y:S02]  /*05f0*/  IMAD.IADD R3, R0, 0x1, R83 ;  /* 0x0000000100037824 */ /* 0x000fe400078e0253 */
[----:B------:R-:W-:-:S02]  /*0600*/  IMAD R19, R2, 0x8940, R19 ;  /* 0x0000894002137824 */ /* 0x000fc400078e0213 */
[----:B------:R-:W-:Y:S02]  /*0610*/  IMAD R3, R2, 0x8940, R3 ;  /* 0x0000894002037824 */ /* 0x000fe400078e0203 */
[----:B-1----:R-:W-:-:S04]  /*0620*/  IMAD.WIDE R8, R19, 0x4, R46 ;  /* 0x0000000413087825 */ /* 0x002fc800078e022e */
[----:B---3--:R-:W-:Y:S01]  /*0630*/  IMAD.WIDE R4, R3, 0x4, R46 ;  /* 0x0000000403047825 */ /* 0x008fe200078e022e */
[----:B------:R-:W3:Y:S04]  /*0640*/  @P1 LDG.E.EL R23, desc[UR6][R8.64] ;  /* 0x0000000608171981 */ /* 0x000ee8000c2e1900 */
[----:B------:R1:W3:Y:S01]  /*0650*/  @P1 LDG.E.EL R18, desc[UR6][R4.64] ;  /* 0x0000000604121981 */ /* 0x0002e2000c2e1900 */
[----:B----4-:R-:W-:Y:S02]  /*0660*/  IMAD.MOV.U32 R16, RZ, RZ, RZ ;  /* 0x000000ffff107224 */ /* 0x010fe400078e00ff */
[----:B01----:R-:W-:-:S04]  /*0670*/  IMAD.IADD R4, R14, 0x1, R85 ;  /* 0x000000010e047824 */ /* 0x003fc800078e0255 */
[----:B------:R-:W-:-:S04]  /*0680*/  IMAD R5, R13, 0x8940, R4 ;  /* 0x000089400d057824 */ /* 0x000fc800078e0204 */
[----:B------:R-:W-:-:S04]  /*0690*/  IMAD.WIDE R4, R5, 0x4, R46 ;  /* 0x0000000405047825 */ /* 0x000fc800078e022e */
[----:B------:R-:W-:Y:S01]  /*06a0*/  IMAD.IADD R3, R12, 0x1, R85 ;  /* 0x000000010c037824 */ /* 0x000fe200078e0255 */
[----:B------:R0:W4:Y:S03]  /*06b0*/  @P4 LDG.E.EL R16, desc[UR6][R4.64] ;  /* 0x0000000604104981 */ /* 0x000126000c2e1900 */
[----:B------:R-:W-:Y:S01]  /*06c0*/  IMAD R3, R10, 0x8940, R3 ;  /* 0x000089400a037824 */ /* 0x000fe200078e0203 */
[----:B------:R-:W-:-:S03]  /*06d0*/  CS2R R8, SRZ ;  /* 0x0000000000087805 */ /* 0x000fc6000001ff00 */
[----:B------:R-:W-:-:S04]  /*06e0*/  IMAD.WIDE R6, R3, 0x4, R46 ;  /* 0x0000000403067825 */ /* 0x000fc800078e022e */
[----:B------:R-:W-:Y:S01]  /*06f0*/  IMAD.IADD R3, R0, 0x1, R85 ;  /* 0x0000000100037824 */ /* 0x000fe200078e0255 */
[----:B------:R1:W4:Y:S03]  /*0700*/  @P0 LDG.E.EL R9, desc[UR6][R6.64] ;  /* 0x0000000606090981 */ /* 0x000326000c2e1900 */
[----:B------:R-:W-:-:S04]  /*0710*/  IMAD R3, R2, 0x8940, R3 ;  /* 0x0000894002037824 */ /* 0x000fc800078e0203 */
[----:B0-----:R-:W-:-:S04]  /*0720*/  IMAD.WIDE R4, R3, 0x4, R46 ;  /* 0x0000000403047825 */ /* 0x001fc800078e022e */
[----:B-1----:R-:W-:Y:S01]  /*0730*/  IMAD.IADD R6, R14, 0x1, R86 ;  /* 0x000000010e067824 */ /* 0x002fe200078e0256 */
[----:B------:R-:W4:Y:S03]  /*0740*/  @P1 LDG.E.EL R8, desc[UR6][R4.64] ;  /* 0x0000000604081981 */ /* 0x000f26000c2e1900 */
[----:B------:R-:W-:-:S04]  /*0750*/  IMAD R7, R13, 0x8940, R6 ;  /* 0x000089400d077824 */ /* 0x000fc800078e0206 */
[----:B------:R-:W-:Y:S01]  /*0760*/  IMAD.WIDE R6, R7, 0x4, R46 ;  /* 0x0000000407067825 */ /* 0x000fe200078e022e */
[C---:B--2---:R-:W-:Y:S02]  /*0770*/  FSETP.GT.AND P6, PT, R21.reuse, R11, PT ;  /* 0x0000000b1500720b */ /* 0x044fe40003fc4000 */
[----:B------:R-:W-:-:S11]  /*0780*/  FSETP.NAN.AND P2, PT, R21, R21, PT ;  /* 0x000000151500720b */ /* 0x000fd60003f48000 */
[----:B------:R-:W-:Y:S01]  /*0790*/  @!P6 FSEL R21, R21, R11, P2 ;  /* 0x0000000b1515e208 */ /* 0x000fe20001000000 */
[----:B------:R-:W-:-:S06]  /*07a0*/  IMAD.MOV.U32 R11, RZ, RZ, RZ ;  /* 0x000000ffff0b7224 */ /* 0x000fcc00078e00ff */
[----:B------:R-:W2:Y:S01]  /*07b0*/  @P4 LDG.E.EL R11, desc[UR6][R6.64] ;  /* 0x00000006060b4981 */ /* 0x000ea2000c2e1900 */
[C---:B-----5:R-:W-:Y:S02]  /*07c0*/  FSETP.GT.AND P5, PT, R20.reuse, R15, PT ;  /* 0x0000000f1400720b */ /* 0x060fe40003fa4000 */
[----:B------:R-:W-:Y:S02]  /*07d0*/  FSETP.NAN.AND P2, PT, R20, R20, PT ;  /* 0x000000141400720b */ /* 0x000fe40003f48000 */
[----:B------:R-:W-:-:S09]  /*07e0*/  P2R R56, PR, RZ, 0x20 ;  /* 0x00000020ff387803 */ /* 0x000fd20000000000 */
[----:B------:R-:W-:Y:S02]  /*07f0*/  @!P5 FSEL R20, R20, R15, P2 ;  /* 0x0000000f1414d208 */ /* 0x000fe40001000000 */
[C---:B---3--:R-:W-:Y:S02]  /*0800*/  FSETP.GT.AND P5, PT, R23.reuse, R18, PT ;  /* 0x000000121700720b */ /* 0x048fe40003fa4000 */
[----:B------:R-:W-:Y:S02]  /*0810*/  FSETP.NAN.AND P2, PT, R23, R23, PT ;  /* 0x000000171700720b */ /* 0x000fe40003f48000 */
[----:B------:R-:W-:-:S09]  /*0820*/  P2R R54, PR, RZ, 0x20 ;  /* 0x00000020ff367803 */ /* 0x000fd20000000000 */
[----:B------:R-:W-:Y:S02]  /*0830*/  @!P5 FSEL R23, R23, R18, P2 ;  /* 0x000000121717d208 */ /* 0x000fe40001000000 */
[-C--:B----4-:R-:W-:Y:S02]  /*0840*/  FSETP.GEU.AND P5, PT, R21, R16.reuse, PT ;  /* 0x000000101500720b */ /* 0x090fe40003fae000 */
[----:B------:R-:W-:Y:S02]  /*0850*/  FSETP.NAN.AND P2, PT, R16, R16, PT ;  /* 0x000000101000720b */ /* 0x000fe40003f48000 */
[----:B------:R-:W-:-:S09]  /*0860*/  P2R R59, PR, RZ, 0x20 ;  /* 0x00000020ff3b7803 */ /* 0x000fd20000000000 */
[----:B------:R-:W-:Y:S02]  /*0870*/  @P5 FSEL R16, R16, R21, P2 ;  /* 0x0000001510105208 */ /* 0x000fe40001000000 */
[-C--:B------:R-:W-:Y:S02]  /*0880*/  FSETP.GEU.AND P5, PT, R20, R9.reuse, PT ;  /* 0x000000091400720b */ /* 0x080fe40003fae000 */
[----:B------:R-:W-:Y:S02]  /*0890*/  FSETP.NAN.AND P2, PT, R9, R9, PT ;  /* 0x000000090900720b */ /* 0x000fe40003f48000 */
[----:B------:R-:W-:-:S09]  /*08a0*/  P2R R31, PR, RZ, 0x20 ;  /* 0x00000020ff1f7803 */ /* 0x000fd20000000000 */
[----:B------:R-:W-:Y:S02]  /*08b0*/  @P5 FSEL R9, R9, R20, P2 ;  /* 0x0000001409095208 */ /* 0x000fe40001000000 */
[-C--:B------:R-:W-:Y:S02]  /*08c0*/  FSETP.GEU.AND P5, PT, R23, R8.reuse, PT ;  /* 0x000000081700720b */ /* 0x080fe40003fae000 */
[----:B------:R-:W-:Y:S02]  /*08d0*/  FSETP.NAN.AND P2, PT, R8, R8, PT ;  /* 0x000000080800720b */ /* 0x000fe40003f48000 */
[----:B------:R-:W-:Y:S01]  /*08e0*/  P2R R21, PR, RZ, 0x20 ;  /* 0x00000020ff157803 */ /* 0x000fe20000000000 */
[----:B------:R-:W-:-:S08]  /*08f0*/  IMAD.IADD R3, R12, 0x1, R86 ;  /* 0x000000010c037824 */ /* 0x000fd000078e0256 */
[----:B------:R-:W-:Y:S01]  /*0900*/  @P5 FSEL R8, R8, R23, P2 ;  /* 0x0000001708085208 */ /* 0x000fe20001000000 */
[----:B------:R-:W-:-:S04]  /*0910*/  IMAD R3, R10, 0x8940, R3 ;  /* 0x000089400a037824 */ /* 0x000fc800078e0203 */
[----:B------:R-:W-:Y:S01]  /*0920*/  IMAD.WIDE R4, R3, 0x4, R46 ;  /* 0x0000000403047825 */ /* 0x000fe200078e022e */
[-C--:B--2---:R-:W-:Y:S02]  /*0930*/  FSETP.GEU.AND P5, PT, R16, R11.reuse, PT ;  /* 0x0000000b1000720b */ /* 0x084fe40003fae000 */
[----:B------:R-:W-:-:S11]  /*0940*/  FSETP.NAN.AND P2, PT, R11, R11, PT ;  /* 0x0000000b0b00720b */ /* 0x000fd60003f48000 */
[----:B------:R-:W-:Y:S01]  /*0950*/  @P5 FSEL R11, R11, R16, P2 ;  /* 0x000000100b0b5208 */ /* 0x000fe20001000000 */
[----:B------:R-:W-:-:S06]  /*0960*/  IMAD.MOV.U32 R16, RZ, RZ, RZ ;  /* 0x000000ffff107224 */ /* 0x000fcc00078e00ff */
[----:B------:R-:W2:Y:S01]  /*0970*/  @P0 LDG.E.EL R16, desc[UR6][R4.64] ;  /* 0x0000000604100981 */ /* 0x000ea2000c2e1900 */
[----:B------:R-:W-:Y:S01]  /*0980*/  P2R R55, PR, RZ, 0x20 ;  /* 0x00000020ff377803 */ /* 0x000fe20000000000 */
[----:B------:R-:W-:-:S04]  /*0990*/  IMAD.IADD R3, R0, 0x1, R86 ;  /* 0x0000000100037824 */ /* 0x000fc800078e0256 */
        /* <DEDUP_REMOVED lines=78> */
[----:B------:R0:W2:Y:S01]  /*0e80*/  @P0 LDG.E.EL R9, desc[UR6][R6.64] ;  /* 0x0000000606090981 */ /* 0x0000a2000c2e1900 */
[----:B------:R-:W-:Y:S01]  /*0e90*/  P2R R42, PR, RZ, 0x20 ;  /* 0x00000020ff2a7803 */ /* 0x000fe20000000000 */
[----:B------:R-:W-:-:S04]  /*0ea0*/  IMAD.IADD R3, R0, 0x1, R89 ;  /* 0x0000000100037824 */ /* 0x000fc800078e0259 */
[----:B------:R-:W-:-:S04]  /*0eb0*/  IMAD R3, R2, 0x8940, R3 ;  /* 0x0000894002037824 */ /* 0x000fc800078e0203 */
[----:B------:R-:W-:-:S04]  /*0ec0*/  IMAD.WIDE R4, R3, 0x4, R46 ;  /* 0x0000000403047825 */ /* 0x000fc800078e022e */
[----:B0-----:R-:W-:-:S04]  /*0ed0*/  IMAD.IADD R6, R14, 0x1, R90 ;  /* 0x000000010e067824 */ /* 0x001fc800078e025a */
[----:B------:R-:W-:Y:S02]  /*0ee0*/  IMAD R7, R13, 0x8940, R6 ;  /* 0x000089400d077824 */ /* 0x000fe400078e0206 */
[----:B------:R-:W-:Y:S02]  /*0ef0*/  IMAD.MOV.U32 R15, RZ, RZ, RZ ;  /* 0x000000ffff0f7224 */ /* 0x000fe400078e00ff */
[----:B------:R-:W-:-:S05]  /*0f00*/  IMAD.WIDE R6, R7, 0x4, R46 ;  /* 0x0000000407067825 */ /* 0x000fca00078e022e */
[----:B------:R-:W3:Y:S01]  /*0f10*/  @P4 LDG.E.EL R15, desc[UR6][R6.64] ;  /* 0x00000006060f4981 */ /* 0x000ee2000c2e1900 */
        /* <DEDUP_REMOVED lines=8> */
[----:B0-----:R-:W-:-:S04]  /*0fa0*/  IMAD.WIDE R4, R3, 0x4, R46 ;  /* 0x0000000403047825 */ /* 0x001fc800078e022e */
[----:B------:R-:W-:-:S04]  /*0fb0*/  IMAD.IADD R3, R0, 0x1, R90 ;  /* 0x0000000100037824 */ /* 0x000fc800078e025a */
[----:B------:R-:W-:-:S04]  /*0fc0*/  IMAD R3, R2, 0x8940, R3 ;  /* 0x0000894002037824 */ /* 0x000fc800078e0203 */
[----:B------:R-:W-:Y:S01]  /*0fd0*/  IMAD.WIDE R6, R3, 0x4, R46 ;  /* 0x0000000403067825 */ /* 0x000fe200078e022e */
[-C--:B--2---:R-:W-:Y:S02]  /*0fe0*/  FSETP.GEU.AND P5, PT, R11, R8.reuse, PT ;  /* 0x000000080b00720b */ /* 0x084fe40003fae000 */
[----:B------:R-:W-:Y:S02]  /*0ff0*/  FSETP.NAN.AND P2, PT, R8, R8, PT ;  /* 0x000000080800720b */ /* 0x000fe40003f48000 */
[----:B------:R-:W-:-:S09]  /*1000*/  P2R R23, PR, RZ, 0x20 ;  /* 0x00000020ff177803 */ /* 0x000fd20000000000 */
[----:B------:R-:W-:Y:S02]  /*1010*/  @P5 FSEL R8, R8, R11, P2 ;  /* 0x0000000b08085208 */ /* 0x000fe40001000000 */
[-C--:B---3--:R-:W-:Y:S02]  /*1020*/  FSETP.GEU.AND P5, PT, R16, R15.reuse, PT ;  /* 0x0000000f1000720b */ /* 0x088fe40003fae000 */
[----:B------:R-:W-:-:S11]  /*1030*/  FSETP.NAN.AND P2, PT, R15, R15, PT ;  /* 0x0000000f0f00720b */ /* 0x000fd60003f48000 */
[----:B------:R-:W-:Y:S01]  /*1040*/  @P5 FSEL R15, R15, R16, P2 ;  /* 0x000000100f0f5208 */ /* 0x000fe20001000000 */
[----:B------:R-:W-:-:S06]  /*1050*/  IMAD.MOV.U32 R16, RZ, RZ, RZ ;  /* 0x000000ffff107224 */ /* 0x000fcc00078e00ff */
[----:B------:R0:W2:Y:S01]  /*1060*/  @P0 LDG.E.EL R16, desc[UR6][R4.64] ;  /* 0x0000000604100981 */ /* 0x0000a2000c2e1900 */
[----:B------:R-:W-:-:S06]  /*1070*/  IMAD.MOV.U32 R11, RZ, RZ, RZ ;  /* 0x000000ffff0b7224 */ /* 0x000fcc00078e00ff */
[----:B------:R1:W3:Y:S01]  /*1080*/  @P1 LDG.E.EL R11, desc[UR6][R6.64] ;  /* 0x00000006060b1981 */ /* 0x0002e2000c2e1900 */
[----:B------:R-:W-:Y:S01]  /*1090*/  P2R R36, PR, RZ, 0x20 ;  /* 0x00000020ff247803 */ /* 0x000fe20000000000 */
[----:B0-----:R-:W-:-:S05]  /*10a0*/  IMAD.HI R4, R41, -0x77777777, R40 ;  /* 0x8888888929047827 */ /* 0x001fca00078e0228 */
[----:B------:R-:W-:Y:S01]  /*10b0*/  SHF.R.U32.HI R5, RZ, 0x1f, R4 ;  /* 0x0000001fff057819 */ /* 0x000fe20000011604 */
[----:B------:R-:W-:-:S03]  /*10c0*/  IMAD.HI R40, R41, -0x6e5d4c3b, R40 ;  /* 0x91a2b3c529287827 */ /* 0x000fc600078e0228 */
[----:B------:R-:W-:Y:S01]  /*10d0*/  LEA.HI.SX32 R5, R4, R5, 0x1c ;  /* 0x0000000504057211 */ /* 0x000fe200078fe2ff */
[----:B------:R-:W-:Y:S01]  /*10e0*/  IMAD.MOV.U32 R4, RZ, RZ, RZ ;  /* 0x000000ffff047224 */ /* 0x000fe200078e00ff */
[----:B-1----:R-:W-:-:S03]  /*10f0*/  SHF.R.U32.HI R7, RZ, 0x1f, R40 ;  /* 0x0000001fff077819 */ /* 0x002fc60000011628 */
[----:B------:R-:W-:Y:S01]  /*1100*/  IMAD.HI R6, R5, -0x77777777, R4 ;  /* 0x8888888905067827 */ /* 0x000fe200078e0204 */
[----:B------:R-:W-:-:S03]  /*1110*/  LEA.HI.SX32 R18, R40, R7, 0x17 ;  /* 0x0000000728127211 */ /* 0x000fc600078fbaff */
[----:B------:R-:W-:Y:S01]  /*1120*/  IMAD R4, R5, -0x1e, R41 ;  /* 0xffffffe205047824 */ /* 0x000fe200078e0229 */
[----:B------:R-:W-:-:S04]  /*1130*/  SHF.R.U32.HI R7, RZ, 0x1f, R6 ;  /* 0x0000001fff077819 */ /* 0x000fc80000011606 */
[----:B------:R-:W-:-:S05]  /*1140*/  LEA.HI R7, R6, R7, RZ, 0x1c ;  /* 0x0000000706077211 */ /* 0x000fca00078fe0ff */
[----:B------:R-:W-:Y:S01]  /*1150*/  IMAD R17, R7, -0x1e, R5 ;  /* 0xffffffe207117824 */ /* 0x000fe200078e0205 */
[-C--:B--2---:R-:W-:Y:S02]  /*1160*/  FSETP.GEU.AND P5, PT, R9, R16.reuse, PT ;  /* 0x000000100900720b */ /* 0x084fe40003fae000 */
[----:B------:R-:W-:Y:S02]  /*1170*/  FSETP.NAN.AND P2, PT, R16, R16, PT ;  /* 0x000000101000720b */ /* 0x000fe40003f48000 */
[----:B------:R-:W-:-:S09]  /*1180*/  P2R R34, PR, RZ, 0x20 ;  /* 0x00000020ff227803 */ /* 0x000fd20000000000 */
[----:B------:R-:W-:Y:S02]  /*1190*/  @P5 FSEL R16, R16, R9, P2 ;  /* 0x0000000910105208 */ /* 0x000fe40001000000 */
[-C--:B---3--:R-:W-:Y:S01]  /*11a0*/  FSETP.GEU.AND P5, PT, R8, R11.reuse, PT ;  /* 0x0000000b0800720b */ /* 0x088fe20003fae000 */
[----:B------:R-:W-:Y:S01]  /*11b0*/  IMAD R9, R4, 0x240, RZ ;  /* 0x0000024004097824 */ /* 0x000fe200078e02ff */
[----:B------:R-:W-:-:S03]  /*11c0*/  FSETP.NAN.AND P2, PT, R11, R11, PT ;  /* 0x0000000b0b00720b */ /* 0x000fc60003f48000 */
[----:B------:R-:W-:-:S04]  /*11d0*/  IMAD R18, R18, 0x105a20, R9 ;  /* 0x00105a2012127824 */ /* 0x000fc800078e0209 */
[C---:B------:R-:W-:Y:S02]  /*11e0*/  IMAD.IADD R6, R18.reuse, 0x1, R84 ;  /* 0x0000000112067824 */ /* 0x040fe400078e0254 */
[----:B------:R-:W-:Y:S02]  /*11f0*/  IMAD.IADD R4, R18, 0x1, R83 ;  /* 0x0000000112047824 */ /* 0x000fe400078e0253 */
[----:B------:R-:W-:Y:S02]  /*1200*/  @P5 FSEL R11, R11, R8, P2 ;  /* 0x000000080b0b5208 */ /* 0x000fe40001000000 */
[----:B------:R-:W-:Y:S01]  /*1210*/  ISETP.LT.AND P2, PT, R41, 0xe10, !P3 ;  /* 0x00000e102900780c */ /* 0x000fe20005f41270 */
[C---:B------:R-:W-:Y:S02]  /*1220*/  IMAD R5, R17.reuse, 0x8940, R6 ;  /* 0x0000894011057824 */ /* 0x040fe400078e0206 */
[----:B------:R-:W-:Y:S02]  /*1230*/  IMAD R7, R17, 0x8940, R4 ;  /* 0x0000894011077824 */ /* 0x000fe400078e0204 */
[----:B------:R-:W-:-:S02]  /*1240*/  IMAD.MOV.U32 R8, RZ, RZ, RZ ;  /* 0x000000ffff087224 */ /* 0x000fc400078e00ff */
[----:B------:R-:W-:-:S04]  /*1250*/  IMAD.WIDE R4, R5, 0x4, R46 ;  /* 0x0000000405047825 */ /* 0x000fc800078e022e */
[----:B------:R-:W-:Y:S02]  /*1260*/  IMAD.WIDE R6, R7, 0x4, R46 ;  /* 0x0000000407067825 */ /* 0x000fe400078e022e */
[----:B------:R-:W2:Y:S04]  /*1270*/  @P2 LDG.E.EL R24, desc[UR6][R4.64] ;  /* 0x0000000604182981 */ /* 0x000ea8000c2e1900 */
[----:B------:R-:W2:Y:S01]  /*1280*/  @P2 LDG.E.EL R8, desc[UR6][R6.64] ;  /* 0x0000000606082981 */ /* 0x000ea2000c2e1900 */
[----:B------:R-:W-:Y:S01]  /*1290*/  P2R R3, PR, RZ, 0x20 ;  /* 0x00000020ff037803 */ /* 0x000fe20000000000 */
[----:B------:R-:W-:Y:S01]  /*12a0*/  IMAD.MOV.U32 R19, RZ, RZ, RZ ;  /* 0x000000ffff137224 */ /* 0x000fe200078e00ff */
[C---:B--2---:R-:W-:Y:S02]  /*12b0*/  FSETP.GT.AND P5, PT, R24.reuse, R8, PT ;  /* 0x000000081800720b */ /* 0x044fe40003fa4000 */
[----:B------:R-:W-:-:S11]  /*12c0*/  FSETP.NAN.AND P3, PT, R24, R24, PT ;  /* 0x000000181800720b */ /* 0x000fd60003f68000 */
[----:B------:R-:W-:Y:S01]  /*12d0*/  @!P5 FSEL R24, R24, R8, P3 ;  /* 0x000000081818d208 */ /* 0x000fe20001800000 */
[----:B------:R-:W-:-:S04]  /*12e0*/  IMAD.IADD R8, R18, 0x1, R85 ;  /* 0x0000000112087824 */ /* 0x000fc800078e0255 */
[----:B------:R-:W-:-:S04]  /*12f0*/  IMAD R9, R17, 0x8940, R8 ;  /* 0x0000894011097824 */ /* 0x000fc800078e0208 */
[----:B------:R-:W-:-:S05]  /*1300*/  IMAD.WIDE R8, R9, 0x4, R46 ;  /* 0x0000000409087825 */ /* 0x000fca00078e022e */
        /* <DEDUP_REMOVED lines=16> */
[----:B0-----:R-:W-:-:S04]  /*1410*/  IMAD.IADD R6, R18, 0x1, R88 ;  /* 0x0000000112067824 */ /* 0x001fc800078e0258 */
[----:B------:R-:W-:-:S04]  /*1420*/  IMAD R7, R17, 0x8940, R6 ;  /* 0x0000894011077824 */ /* 0x000fc800078e0206 */
[----:B------:R-:W-:-:S04]  /*1430*/  IMAD.WIDE R6, R7, 0x4, R46 ;  /* 0x0000000407067825 */ /* 0x000fc800078e022e */
[----:B------:R-:W-:-:S04]  /*1440*/  IMAD.IADD R8, R18, 0x1, R89 ;  /* 0x0000000112087824 */ /* 0x000fc800078e0259 */
[----:B------:R-:W-:-:S04]  /*1450*/  IMAD R9, R17, 0x8940, R8 ;  /* 0x0000894011097824 */ /* 0x000fc800078e0208 */
[----:B------:R-:W-:-:S04]  /*1460*/  IMAD.WIDE R8, R9, 0x4, R46 ;  /* 0x0000000409087825 */ /* 0x000fc800078e022e */
[----:B------:R-:W-:Y:S02]  /*1470*/  VIADD R91, R83, 0x8b80 ;  /* 0x00008b80535b7836 */ /* 0x000fe40000000000 */
[----:B------:R-:W-:Y:S02]  /*1480*/  IMAD.MOV.U32 R40, RZ, RZ, RZ ;  /* 0x000000ffff287224 */ /* 0x000fe400078e00ff */
[----:B------:R-:W-:Y:S02]  /*1490*/  IMAD.IADD R14, R14, 0x1, R91 ;  /* 0x000000010e0e7824 */ /* 0x000fe400078e025b */
[----:B------:R-:W-:Y:S01]  /*14a0*/  IMAD.MOV.U32 R32, RZ, RZ, RZ ;  /* 0x000000ffff207224 */ /* 0x000fe200078e00ff */
[-C--:B--2---:R-:W-:Y:S02]  /*14b0*/  FSETP.GEU.AND P5, PT, R19, R24.reuse, PT ;  /* 0x000000181300720b */ /* 0x084fe40003fae000 */
[----:B------:R-:W-:Y:S02]  /*14c0*/  FSETP.NAN.AND P3, PT, R24, R24, PT ;  /* 0x000000181800720b */ /* 0x000fe40003f68000 */
[----:B------:R-:W-:-:S09]  /*14d0*/  P2R R77, PR, RZ, 0x20 ;  /* 0x00000020ff4d7803 */ /* 0x000fd20000000000 */
[----:B------:R-:W-:-:S04]  /*14e0*/  @P5 FSEL R24, R24, R19, P3 ;  /* 0x0000001318185208 */ /* 0x000fc80001800000 */
[-C--:B---3--:R-:W-:Y:S02]  /*14f0*/  FSETP.GEU.AND P5, PT, R24, R5.reuse, PT ;  /* 0x000000051800720b */ /* 0x088fe40003fae000 */
[----:B------:R-:W-:-:S11]  /*1500*/  FSETP.NAN.AND P3, PT, R5, R5, PT ;  /* 0x000000050500720b */ /* 0x000fd60003f68000 */
[----:B------:R-:W-:Y:S01]  /*1510*/  @P5 FSEL R5, R5, R24, P3 ;  /* 0x0000001805055208 */ /* 0x000fe20001800000 */
[----:B------:R-:W-:-:S06]  /*1520*/  IMAD.MOV.U32 R24, RZ, RZ, RZ ;  /* 0x000000ffff187224 */ /* 0x000fcc00078e00ff */
[----:B------:R0:W2:Y:S01]  /*1530*/  @P2 LDG.E.EL R24, desc[UR6][R6.64] ;  /* 0x0000000606182981 */ /* 0x0000a2000c2e1900 */
[----:B------:R-:W-:-:S06]  /*1540*/  IMAD.MOV.U32 R19, RZ, RZ, RZ ;  /* 0x000000ffff137224 */ /* 0x000fcc00078e00ff */
[----:B------:R1:W3:Y:S01]  /*1550*/  @P2 LDG.E.EL R19, desc[UR6][R8.64] ;  /* 0x0000000608132981 */ /* 0x0002e2000c2e1900 */
[----:B0-----:R-:W-:-:S04]  /*1560*/  IMAD.IADD R6, R18, 0x1, R90 ;  /* 0x0000000112067824 */ /* 0x001fc800078e025a */
[----:B------:R-:W-:Y:S02]  /*1570*/  IMAD R7, R17, 0x8940, R6 ;  /* 0x0000894011077824 */ /* 0x000fe400078e0206 */
[----:B-1----:R-:W-:Y:S02]  /*1580*/  IMAD R9, R13, 0x8940, R14 ;  /* 0x000089400d097824 */ /* 0x002fe400078e020e */
[----:B------:R-:W-:-:S04]  /*1590*/  IMAD.WIDE R6, R7, 0x4, R46 ;  /* 0x0000000407067825 */ /* 0x000fc800078e022e */
[----:B------:R-:W-:Y:S01]  /*15a0*/  IMAD.WIDE R8, R9, 0x4, R46 ;  /* 0x0000000409087825 */ /* 0x000fe200078e022e */
[----:B------:R0:W4:Y:S04]  /*15b0*/  @P2 LDG.E.EL R40, desc[UR6][R6.64] ;  /* 0x0000000606282981 */ /* 0x000128000c2e1900 */
[----:B------:R1:W5:Y:S01]  /*15c0*/  @P4 LDG.E.EL R28, desc[UR6][R8.64] ;  /* 0x00000006081c4981 */ /* 0x000362000c2e1900 */
[--C-:B0-----:R-:W-:Y:S02]  /*15d0*/  IMAD.IADD R7, R12, 0x1, R91.reuse ;  /* 0x000000010c077824 */ /* 0x101fe400078e025b */
[----:B------:R-:W-:Y:S02]  /*15e0*/  IMAD.IADD R13, R0, 0x1, R91 ;  /* 0x00000001000d7824 */ /* 0x000fe400078e025b */
[----:B------:R-:W-:-:S02]  /*15f0*/  IMAD R7, R10, 0x8940, R7 ;  /* 0x000089400a077824 */ /* 0x000fc400078e0207 */
[----:B------:R-:W-:Y:S02]  /*1600*/  IMAD R13, R2, 0x8940, R13 ;  /* 0x00008940020d7824 */ /* 0x000fe400078e020d */
[----:B-1----:R-:W-:-:S05]  /*1610*/  IMAD.WIDE R8, R7, 0x4, R46 ;  /* 0x0000000407087825 */ /* 0x002fca00078e022e */
[----:B------:R0:W5:Y:S02]  /*1620*/  @P0 LDG.E.EL R29, desc[UR6][R8.64] ;  /* 0x00000006081d0981 */ /* 0x000164000c2e1900 */
[----:B0-----:R-:W-:-:S05]  /*1630*/  IMAD.WIDE R8, R13, 0x4, R46 ;  /* 0x000000040d087825 */ /* 0x001fca00078e022e */
[----:B------:R-:W5:Y:S01]  /*1640*/  @P1 LDG.E.EL R32, desc[UR6][R8.64] ;  /* 0x0000000608201981 */ /* 0x000f62000c2e1900 */
[----:B------:R-:W-:Y:S02]  /*1650*/  P2R R75, PR, RZ, 0x20 ;  /* 0x00000020ff4b7803 */ /* 0x000fe40000000000 */
[----:B------:R-:W-:Y:S01]  /*1660*/  P2R R81, PR, RZ, 0x1 ;  /* 0x00000001ff517803 */ /* 0x000fe20000000000 */
[----:B------:R-:W-:Y:S02]  /*1670*/  IMAD.IADD R18, R18, 0x1, R91 ;  /* 0x0000000112127824 */ /* 0x000fe400078e025b */
[----:B------:R-:W-:Y:S01]  /*1680*/  IMAD.MOV.U32 R27, RZ, RZ, RZ ;  /* 0x000000ffff1b7224 */ /* 0x000fe200078e00ff */
[-C--:B--2---:R-:W-:Y:S02]  /*1690*/  FSETP.GEU.AND P5, PT, R5, R24.reuse, PT ;  /* 0x000000180500720b */ /* 0x084fe40003fae000 */
[----:B------:R-:W-:Y:S02]  /*16a0*/  FSETP.NAN.AND P3, PT, R24, R24, PT ;  /* 0x000000181800720b */ /* 0x000fe40003f68000 */
[----:B------:R-:W-:-:S09]  /*16b0*/  P2R R68, PR, RZ, 0x20 ;  /* 0x00000020ff447803 */ /* 0x000fd20000000000 */
[----:B------:R-:W-:-:S04]  /*16c0*/  @P5 FSEL R24, R24, R5, P3 ;  /* 0x0000000518185208 */ /* 0x000fc80001800000 */
[-C--:B---3--:R-:W-:Y:S02]  /*16d0*/  FSETP.GEU.AND P5, PT, R24, R19.reuse, PT ;  /* 0x000000131800720b */ /* 0x088fe40003fae000 */
[----:B------:R-:W-:Y:S02]  /*16e0*/  FSETP.NAN.AND P3, PT, R19, R19, PT ;  /* 0x000000131300720b */ /* 0x000fe40003f68000 */
[----:B------:R-:W-:-:S09]  /*16f0*/  P2R R5, PR, RZ, 0x20 ;  /* 0x00000020ff057803 */ /* 0x000fd20000000000 */
[----:B------:R-:W-:-:S04]  /*1700*/  @P5 FSEL R19, R19, R24, P3 ;  /* 0x0000001813135208 */ /* 0x000fc80001800000 */
[----:B----4-:R-:W-:Y:S02]  /*1710*/  FSETP.GEU.AND P5, PT, R19, R40, PT ;  /* 0x000000281300720b */ /* 0x010fe40003fae000 */
[----:B-----5:R-:W-:Y:S02]  /*1720*/  FSETP.GEU.AND P4, PT, R15, R28, PT ;  /* 0x0000001c0f00720b */ /* 0x020fe40003f8e000 */
[----:B------:R-:W-:Y:S02]  /*1730*/  FSETP.NAN.AND P3, PT, R40, R40, PT ;  /* 0x000000282800720b */ /* 0x000fe40003f68000 */
[----:B------:R-:W-:-:S07]  /*1740*/  P2R R24, PR, RZ, 0x10 ;  /* 0x00000010ff187803 */ /* 0x000fce0000000000 */
[----:B------:R-:W-:Y:S02]  /*1750*/  @P5 FSEL R40, R40, R19, P3 ;  /* 0x0000001328285208 */ /* 0x000fe40001800000 */
[----:B------:R-:W-:-:S04]  /*1760*/  FSETP.NAN.AND P3, PT, R28, R28, PT ;  /* 0x0000001c1c00720b */ /* 0x000fc80003f68000 */
[----:B------:R-:W-:Y:S02]  /*1770*/  @P4 SEL R28, R28, R15, P3 ;  /* 0x0000000f1c1c4207 */ /* 0x000fe40001800000 */
[-C--:B------:R-:W-:Y:S02]  /*1780*/  FSETP.GEU.AND P4, PT, R16, R29.reuse, PT ;  /* 0x0000001d1000720b */ /* 0x080fe40003f8e000 */
[----:B------:R-:W-:Y:S02]  /*1790*/  FSETP.NAN.AND P3, PT, R29, R29, PT ;  /* 0x0000001d1d00720b */ /* 0x000fe40003f68000 */
[----:B------:R-:W-:-:S09]  /*17a0*/  FSETP.GEU.AND P0, PT, R11, R32, PT ;  /* 0x000000200b00720b */ /* 0x000fd20003f0e000 */
[----:B------:R-:W-:Y:S02]  /*17b0*/  @P4 SEL R29, R29, R16, P3 ;  /* 0x000000101d1d4207 */ /* 0x000fe40001800000 */
[----:B------:R-:W-:-:S04]  /*17c0*/  FSETP.NAN.AND P3, PT, R32, R32, PT ;  /* 0x000000202000720b */ /* 0x000fc80003f68000 */
[----:B------:R-:W-:Y:S01]  /*17d0*/  @P0 SEL R32, R32, R11, P3 ;  /* 0x0000000b20200207 */ /* 0x000fe20001800000 */
[----:B------:R-:W-:-:S04]  /*17e0*/  IMAD R11, R17, 0x8940, R18 ;  /* 0x00008940110b7824 */ /* 0x000fc800078e0212 */
[----:B------:R-:W-:-:S05]  /*17f0*/  IMAD.WIDE R10, R11, 0x4, R46 ;  /* 0x000000040b0a7825 */ /* 0x000fca00078e022e */
[----:B------:R0:W2:Y:S02]  /*1800*/  @P2 LDG.E.EL R27, desc[UR6][R10.64] ;  /* 0x000000060a1b2981 */ /* 0x0000a4000c2e1900 */
[----:B0-----:R-:W-:Y:S01]  /*1810*/  LOP3.LUT R11, R45, 0x200, RZ, 0xfc, !PT ;  /* 0x000002002d0b7812 */ /* 0x001fe200078efcff */
[----:B------:R-:W-:-:S04]  /*1820*/  IMAD.MOV.U32 R10, RZ, RZ, RZ ;  /* 0x000000ffff0a7224 */ /* 0x000fc800078e00ff */
[----:B------:R-:W-:-:S05]  /*1830*/  IMAD.HI R12, R11, -0x77777777, R10 ;  /* 0x888888890b0c7827 */ /* 0x000fca00078e020a */
[----:B------:R-:W-:-:S04]  /*1840*/  SHF.R.U32.HI R13, RZ, 0x1f, R12 ;  /* 0x0000001fff0d7819 */ /* 0x000fc8000001160c */
[----:B------:R-:W-:Y:S01]  /*1850*/  LEA.HI.SX32 R13, R12, R13, 0x1c ;  /* 0x0000000d0c0d7211 */ /* 0x000fe200078fe2ff */
[----:B------:R-:W-:Y:S01]  /*1860*/  IMAD.MOV.U32 R12, RZ, RZ, RZ ;  /* 0x000000ffff0c7224 */ /* 0x000fe200078e00ff */
[----:B------:R-:W-:Y:S01]  /*1870*/  P2R R8, PR, RZ, 0x1 ;  /* 0x00000001ff087803 */ /* 0x000fe20000000000 */
[----:B------:R-:W-:-:S04]  /*1880*/  IMAD.HI R0, R11, -0x6e5d4c3b, R10 ;  /* 0x91a2b3c50b007827 */ /* 0x000fc800078e020a */
[----:B------:R-:W-:Y:S01]  /*1890*/  IMAD.HI R2, R13, -0x77777777, R12 ;  /* 0x888888890d027827 */ /* 0x000fe200078e020c */
[----:B------:R-:W-:-:S03]  /*18a0*/  SHF.R.U32.HI R15, RZ, 0x1f, R0 ;  /* 0x0000001fff0f7819 */ /* 0x000fc60000011600 */
[----:B------:R-:W-:Y:S01]  /*18b0*/  IMAD R10, R13, -0x1e, R11 ;  /* 0xffffffe20d0a7824 */ /* 0x000fe200078e020b */
[----:B------:R-:W-:Y:S02]  /*18c0*/  SHF.R.U32.HI R17, RZ, 0x1f, R2 ;  /* 0x0000001fff117819 */ /* 0x000fe40000011602 */
[----:B------:R-:W-:Y:S01]  /*18d0*/  LEA.HI.SX32 R15, R0, R15, 0x17 ;  /* 0x0000000f000f7211 */ /* 0x000fe200078fbaff */
[----:B------:R-:W-:Y:S01]  /*18e0*/  IMAD R10, R10, 0x240, RZ ;  /* 0x000002400a0a7824 */ /* 0x000fe200078e02ff */
[----:B------:R-:W-:-:S03]  /*18f0*/  LEA.HI R17, R2, R17, RZ, 0x1c ;  /* 0x0000001102117211 */ /* 0x000fc600078fe0ff */
[----:B------:R-:W-:Y:S02]  /*1900*/  IMAD R15, R15, 0x105a20, R10 ;  /* 0x00105a200f0f7824 */ /* 0x000fe400078e020a */
[----:B------:R-:W-:-:S04]  /*1910*/  IMAD R0, R17, -0x1e, R13 ;  /* 0xffffffe211007824 */ /* 0x000fc800078e020d */
[----:B------:R-:W-:-:S04]  /*1920*/  IMAD R0, R0, 0x8940, R15 ;  /* 0x0000894000007824 */ /* 0x000fc800078e020f */
[C---:B------:R-:W-:Y:S02]  /*1930*/  IMAD.IADD R13, R0.reuse, 0x1, R84 ;  /* 0x00000001000d7824 */ /* 0x040fe400078e0254 */
[----:B------:R-:W-:Y:S02]  /*1940*/  IMAD.IADD R15, R0, 0x1, R83 ;  /* 0x00000001000f7824 */ /* 0x000fe400078e0253 */
[----:B------:R-:W-:Y:S02]  /*1950*/  IMAD.MOV.U32 R17, RZ, RZ, RZ ;  /* 0x000000ffff117224 */ /* 0x000fe400078e00ff */
[----:B------:R-:W-:Y:S02]  /*1960*/  IMAD.MOV.U32 R2, RZ, RZ, RZ ;  /* 0x000000ffff027224 */ /* 0x000fe400078e00ff */
[----:B------:R-:W-:-:S04]  /*1970*/  IMAD.WIDE R12, R13, 0x4, R46 ;  /* 0x000000040d0c7825 */ /* 0x000fc800078e022e */
[----:B------:R-:W-:Y:S01]  /*1980*/  IMAD.WIDE R14, R15, 0x4, R46 ;  /* 0x000000040f0e7825 */ /* 0x000fe200078e022e */
[-C--:B--2---:R-:W-:Y:S02]  /*1990*/  FSETP.GEU.AND P0, PT, R40, R27.reuse, PT ;  /* 0x0000001b2800720b */ /* 0x084fe40003f0e000 */
[----:B------:R-:W-:Y:S02]  /*19a0*/  FSETP.NAN.AND P3, PT, R27, R27, PT ;  /* 0x0000001b1b00720b */ /* 0x000fe40003f68000 */
[----:B------:R-:W-:-:S09]  /*19b0*/  P2R R9, PR, RZ, 0x1 ;  /* 0x00000001ff097803 */ /* 0x000fd20000000000 */
[----:B------:R-:W-:Y:S02]  /*19c0*/  @P0 SEL R27, R27, R40, P3 ;  /* 0x000000281b1b0207 */ /* 0x000fe40001800000 */
[----:B------:R-:W-:-:S04]  /*19d0*/  ISETP.GE.AND P0, PT, R83, 0x120, PT ;  /* 0x000001205300780c */ /* 0x000fc80003f06270 */
[----:B------:R-:W-:-:S13]  /*19e0*/  ISETP.LT.AND P3, PT, R11, 0xe10, !P0 ;  /* 0x00000e100b00780c */ /* 0x000fda0004761270 */
[----:B------:R0:W2:Y:S04]  /*19f0*/  @P3 LDG.E.EL R17, desc[UR6][R12.64] ;  /* 0x000000060c113981 */ /* 0x0000a8000c2e1900 */
[----:B------:R1:W2:Y:S01]  /*1a00*/  @P3 LDG.E.EL R2, desc[UR6][R14.64] ;  /* 0x000000060e023981 */ /* 0x0002a2000c2e1900 */
[----:B------:R-:W-:Y:S02]  /*1a10*/  P2R R82, PR, RZ, 0x2 ;  /* 0x00000002ff527803 */ /* 0x000fe40000000000 */
[----:B------:R-:W-:Y:S01]  /*1a20*/  P2R R7, PR, RZ, 0x10 ;  /* 0x00000010ff077803 */ /* 0x000fe20000000000 */
[----:B------:R-:W-:-:S04]  /*1a30*/  IMAD.IADD R11, R0, 0x1, R85 ;  /* 0x00000001000b7824 */ /* 0x000fc800078e0255 */
[----:B0-----:R-:W-:-:S04]  /*1a40*/  IMAD.WIDE R12, R11, 0x4, R46 ;  /* 0x000000040b0c7825 */ /* 0x001fc800078e022e */
[----:B------:R-:W-:Y:S02]  /*1a50*/  IMAD.IADD R11, R0, 0x1, R86 ;  /* 0x00000001000b7824 */ /* 0x000fe400078e0256 */
[----:B-1----:R-:W-:Y:S01]  /*1a60*/  IMAD.MOV.U32 R15, RZ, RZ, RZ ;  /* 0x000000ffff0f7224 */ /* 0x002fe200078e00ff */
[C---:B--2---:R-:W-:Y:S02]  /*1a70*/  FSETP.GT.AND P1, PT, R17.reuse, R2, PT ;  /* 0x000000021100720b */ /* 0x044fe40003f24000 */
[----:B------:R-:W-:-:S11]  /*1a80*/  FSETP.NAN.AND P4, PT, R17, R17, PT ;  /* 0x000000111100720b */ /* 0x000fd60003f88000 */
[----:B------:R-:W-:Y:S01]  /*1a90*/  @!P1 FSEL R17, R17, R2, P4 ;  /* 0x0000000211119208 */ /* 0x000fe20002000000 */
[----:B------:R-:W-:-:S06]  /*1aa0*/  IMAD.MOV.U32 R2, RZ, RZ, RZ ;  /* 0x000000ffff027224 */ /* 0x000fcc00078e00ff */
[----:B------:R0:W2:Y:S02]  /*1ab0*/  @P3 LDG.E.EL R2, desc[UR6][R12.64] ;  /* 0x000000060c023981 */ /* 0x0000a4000c2e1900 */
[----:B0-----:R-:W-:-:S05]  /*1ac0*/  IMAD.WIDE R12, R11, 0x4, R46 ;  /* 0x000000040b0c7825 */ /* 0x001fca00078e022e */
[----:B------:R0:W3:Y:S01]  /*1ad0*/  @P3 LDG.E.EL R15, desc[UR6][R12.64] ;  /* 0x000000060c0f3981 */ /* 0x0000e2000c2e1900 */
[----:B------:R-:W-:Y:S01]  /*1ae0*/  P2R R10, PR, RZ, 0x2 ;  /* 0x00000002ff0a7803 */ /* 0x000fe20000000000 */
[----:B------:R-:W-:-:S04]  /*1af0*/  IMAD.IADD R11, R0, 0x1, R87 ;  /* 0x00000001000b7824 */ /* 0x000fc800078e0257 */
[----:B0-----:R-:W-:-:S04]  /*1b00*/  IMAD.WIDE R12, R11, 0x4, R46 ;  /* 0x000000040b0c7825 */ /* 0x001fc800078e022e */
[----:B------:R-:W-:Y:S01]  /*1b10*/  IMAD.IADD R11, R0, 0x1, R88 ;  /* 0x00000001000b7824 */ /* 0x000fe200078e0258 */
        /* <DEDUP_REMOVED lines=9> */
[----:B------:R-:W-:Y:S02]  /*1bb0*/  IMAD.MOV.U32 R17, RZ, RZ, RZ ;  /* 0x000000ffff117224 */ /* 0x000fe400078e00ff */
[----:B0-----:R-:W-:-:S05]  /*1bc0*/  IMAD.WIDE R12, R11, 0x4, R46 ;  /* 0x000000040b0c7825 */ /* 0x001fca00078e022e */
[----:B------:R-:W3:Y:S01]  /*1bd0*/  @P3 LDG.E.EL R17, desc[UR6][R12.64] ;  /* 0x000000060c113981 */ /* 0x000ee2000c2e1900 */
[----:B------:R-:W-:Y:S01]  /*1be0*/  P2R R76, PR, RZ, 0x2 ;  /* 0x00000002ff4c7803 */ /* 0x000fe20000000000 */
[----:B------:R-:W-:Y:S01]  /*1bf0*/  IMAD.MOV.U32 R19, RZ, RZ, RZ ;  /* 0x000000ffff137224 */ /* 0x000fe200078e00ff */
[-C--:B--2---:R-:W-:Y:S02]  /*1c00*/  FSETP.GEU.AND P1, PT, R15, R2.reuse, PT ;  /* 0x000000020f00720b */ /* 0x084fe40003f2e000 */
[----:B------:R-:W-:Y:S02]  /*1c10*/  FSETP.NAN.AND P4, PT, R2, R2, PT ;  /* 0x000000020200720b */ /* 0x000fe40003f88000 */
[----:B------:R-:W-:-:S09]  /*1c20*/  P2R R70, PR, RZ, 0x2 ;  /* 0x00000002ff467803 */ /* 0x000fd20000000000 */
[----:B------:R-:W-:-:S04]  /*1c30*/  @P1 FSEL R2, R2, R15, P4 ;  /* 0x0000000f02021208 */ /* 0x000fc80002000000 */
[-C--:B---3--:R-:W-:Y:S02]  /*1c40*/  FSETP.GEU.AND P1, PT, R2, R17.reuse, PT ;  /* 0x000000110200720b */ /* 0x088fe40003f2e000 */
[----:B------:R-:W-:Y:S01]  /*1c50*/  FSETP.NAN.AND P4, PT, R17, R17, PT ;  /* 0x000000111100720b */ /* 0x000fe20003f88000 */
[----:B------:R-:W-:-:S04]  /*1c60*/  IMAD.IADD R15, R0, 0x1, R89 ;  /* 0x00000001000f7824 */ /* 0x000fc800078e0259 */
[----:B------:R-:W-:-:S06]  /*1c70*/  IMAD.WIDE R12, R15, 0x4, R46 ;  /* 0x000000040f0c7825 */ /* 0x000fcc00078e022e */
[----:B------:R-:W-:Y:S01]  /*1c80*/  @P1 FSEL R17, R17, R2, P4 ;  /* 0x0000000211111208 */ /* 0x000fe20002000000 */
[----:B------:R-:W-:-:S06]  /*1c90*/  IMAD.MOV.U32 R2, RZ, RZ, RZ ;  /* 0x000000ffff027224 */ /* 0x000fcc00078e00ff */
[----:B------:R-:W2:Y:S01]  /*1ca0*/  @P3 LDG.E.EL R2, desc[UR6][R12.64] ;  /* 0x000000060c023981 */ /* 0x000ea2000c2e1900 */
[----:B------:R-:W-:-:S04]  /*1cb0*/  IMAD.IADD R15, R0, 0x1, R90 ;  /* 0x00000001000f7824 */ /* 0x000fc800078e025a */
[----:B------:R-:W-:-:S05]  /*1cc0*/  IMAD.WIDE R14, R15, 0x4, R46 ;  /* 0x000000040f0e7825 */ /* 0x000fca00078e022e */
[----:B------:R-:W3:Y:S01]  /*1cd0*/  @P3 LDG.E.EL R19, desc[UR6][R14.64] ;  /* 0x000000060e133981 */ /* 0x000ee2000c2e1900 */
[----:B------:R-:W-:Y:S02]  /*1ce0*/  P2R R11, PR, RZ, 0x2 ;  /* 0x00000002ff0b7803 */ /* 0x000fe40000000000 */
        /* <DEDUP_REMOVED lines=10> */
[----:B------:R0:W2:Y:S01]  /*1d90*/  @P3 LDG.E.EL R2, desc[UR6][R14.64] ;  /* 0x000000060e023981 */ /* 0x0000a2000c2e1900 */
[----:B------:R-:W-:Y:S02]  /*1da0*/  P2R R71, PR, RZ, 0x8 ;  /* 0x00000008ff477803 */ /* 0x000fe40000000000 */
[----:B0-----:R-:W-:Y:S01]  /*1db0*/  LOP3.LUT R15, R45, 0x280, RZ, 0xfc, !PT ;  /* 0x000002802d0f7812 */ /* 0x001fe200078efcff */
[----:B------:R-:W-:-:S04]  /*1dc0*/  IMAD.MOV.U32 R14, RZ, RZ, RZ ;  /* 0x000000ffff0e7224 */ /* 0x000fc800078e00ff */
[----:B------:R-:W-:-:S05]  /*1dd0*/  IMAD.HI R16, R15, -0x77777777, R14 ;  /* 0x888888890f107827 */ /* 0x000fca00078e020e */
[----:B------:R-:W-:-:S04]  /*1de0*/  SHF.R.U32.HI R17, RZ, 0x1f, R16 ;  /* 0x0000001fff117819 */ /* 0x000fc80000011610 */
[----:B------:R-:W-:Y:S01]  /*1df0*/  LEA.HI.SX32 R17, R16, R17, 0x1c ;  /* 0x0000001110117211 */ /* 0x000fe200078fe2ff */
[----:B------:R-:W-:Y:S02]  /*1e00*/  IMAD.MOV.U32 R16, RZ, RZ, RZ ;  /* 0x000000ffff107224 */ /* 0x000fe400078e00ff */
[----:B------:R-:W-:-:S04]  /*1e10*/  IMAD.HI R0, R15, -0x6e5d4c3b, R14 ;  /* 0x91a2b3c50f007827 */ /* 0x000fc800078e020e */
[----:B------:R-:W-:-:S04]  /*1e20*/  IMAD.HI R14, R17, -0x77777777, R16 ;  /* 0x88888889110e7827 */ /* 0x000fc800078e0210 */
[----:B------:R-:W-:Y:S01]  /*1e30*/  IMAD R16, R17, -0x1e, R15 ;  /* 0xffffffe211107824 */ /* 0x000fe200078e020f */
[----:B------:R-:W-:-:S03]  /*1e40*/  SHF.R.U32.HI R49, RZ, 0x1f, R14 ;  /* 0x0000001fff317819 */ /* 0x000fc6000001160e */
[----:B------:R-:W-:Y:S01]  /*1e50*/  IMAD R16, R16, 0x240, RZ ;  /* 0x0000024010107824 */ /* 0x000fe200078e02ff */
[----:B------:R-:W-:Y:S01]  /*1e60*/  LEA.HI R49, R14, R49, RZ, 0x1c ;  /* 0x000000310e317211 */ /* 0x000fe200078fe0ff */
[----:B------:R-:W-:Y:S01]  /*1e70*/  IMAD.MOV.U32 R14, RZ, RZ, RZ ;  /* 0x000000ffff0e7224 */ /* 0x000fe200078e00ff */
[-C--:B--2---:R-:W-:Y:S02]  /*1e80*/  FSETP.GEU.AND P3, PT, R19, R2.reuse, PT ;  /* 0x000000021300720b */ /* 0x084fe40003f6e000 */
[----:B------:R-:W-:-:S11]  /*1e90*/  FSETP.NAN.AND P4, PT, R2, R2, PT ;  /* 0x000000020200720b */ /* 0x000fd60003f88000 */
[----:B------:R-:W-:Y:S02]  /*1ea0*/  @P3 SEL R2, R2, R19, P4 ;  /* 0x0000001302023207 */ /* 0x000fe40002000000 */
[----:B------:R-:W-:-:S04]  /*1eb0*/  SHF.R.U32.HI R19, RZ, 0x1f, R0 ;  /* 0x0000001fff137819 */ /* 0x000fc80000011600 */
[----:B------:R-:W-:Y:S01]  /*1ec0*/  LEA.HI.SX32 R19, R0, R19, 0x17 ;  /* 0x0000001300137211 */ /* 0x000fe200078fbaff */
[----:B------:R-:W-:-:S04]  /*1ed0*/  IMAD R0, R49, -0x1e, R17 ;  /* 0xffffffe231007824 */ /* 0x000fc800078e0211 */
[----:B------:R-:W-:Y:S01]  /*1ee0*/  IMAD R19, R19, 0x105a20, R16 ;  /* 0x00105a2013137824 */ /* 0x000fe200078e0210 */
[----:B------:R-:W-:-:S03]  /*1ef0*/  ISETP.LT.AND P4, PT, R15, 0xe10, !P0 ;  /* 0x00000e100f00780c */ /* 0x000fc60004781270 */
[----:B------:R-:W-:-:S04]  /*1f00*/  IMAD R0, R0, 0x8940, R19 ;  /* 0x0000894000007824 */ /* 0x000fc800078e0213 */
[C---:B------:R-:W-:Y:S02]  /*1f10*/  IMAD.IADD R17, R0.reuse, 0x1, R84 ;  /* 0x0000000100117824 */ /* 0x040fe400078e0254 */
[----:B------:R-:W-:Y:S02]  /*1f20*/  IMAD.IADD R19, R0, 0x1, R83 ;  /* 0x0000000100137824 */ /* 0x000fe400078e0253 */
[----:B------:R-:W-:Y:S02]  /*1f30*/  IMAD.MOV.U32 R49, RZ, RZ, RZ ;  /* 0x000000ffff317224 */ /* 0x000fe400078e00ff */
[----:B------:R-:W-:-:S04]  /*1f40*/  IMAD.WIDE R16, R17, 0x4, R46 ;  /* 0x0000000411107825 */ /* 0x000fc800078e022e */
[----:B------:R-:W-:Y:S01]  /*1f50*/  IMAD.WIDE R18, R19, 0x4, R46 ;  /* 0x0000000413127825 */ /* 0x000fe200078e022e */
[----:B------:R0:W2:Y:S04]  /*1f60*/  @P4 LDG.E.EL R49, desc[UR6][R16.64] ;  /* 0x0000000610314981 */ /* 0x0000a8000c2e1900 */
[----:B------:R1:W2:Y:S01]  /*1f70*/  @P4 LDG.E.EL R14, desc[UR6][R18.64] ;  /* 0x00000006120e4981 */ /* 0x0002a2000c2e1900 */
[----:B------:R-:W-:Y:S02]  /*1f80*/  P2R R13, PR, RZ, 0x2 ;  /* 0x00000002ff0d7803 */ /* 0x000fe40000000000 */
[----:B------:R-:W-:Y:S01]  /*1f90*/  P2R R6, PR, RZ, 0x20 ;  /* 0x00000020ff067803 */ /* 0x000fe20000000000 */
[----:B------:R-:W-:Y:S02]  /*1fa0*/  IMAD.IADD R15, R0, 0x1, R85 ;  /* 0x00000001000f7824 */ /* 0x000fe400078e0255 */
[----:B------:R-:W-:-:S02]  /*1fb0*/  IMAD.MOV.U32 R40, RZ, RZ, RZ ;  /* 0x000000ffff287224 */ /* 0x000fc400078e00ff */
[----:B0-----:R-:W-:Y:S01]  /*1fc0*/  IMAD.IADD R17, R0, 0x1, R86 ;  /* 0x0000000100117824 */ /* 0x001fe200078e0256 */
[----:B-1----:R-:W-:Y:S02]  /*1fd0*/  CS2R R18, SRZ ;  /* 0x0000000000127805 */ /* 0x002fe4000001ff00 */
[C---:B--2---:R-:W-:Y:S02]  /*1fe0*/  FSETP.GT.AND P1, PT, R49.reuse, R14, PT ;  /* 0x0000000e3100720b */ /* 0x044fe40003f24000 */
[----:B------:R-:W-:-:S11]  /*1ff0*/  FSETP.NAN.AND P5, PT, R49, R49, PT ;  /* 0x000000313100720b */ /* 0x000fd60003fa8000 */
[----:B------:R-:W-:Y:S01]  /*2000*/  @!P1 FSEL R49, R49, R14, P5 ;  /* 0x0000000e31319208 */ /* 0x000fe20002800000 */
[----:B------:R-:W-:-:S05]  /*2010*/  IMAD.WIDE R14, R15, 0x4, R46 ;  /* 0x000000040f0e7825 */ /* 0x000fca00078e022e */
[----:B------:R0:W2:Y:S02]  /*2020*/  @P4 LDG.E.EL R40, desc[UR6][R14.64] ;  /* 0x000000060e284981 */ /* 0x0000a4000c2e1900 */
[----:B0-----:R-:W-:-:S05]  /*2030*/  IMAD.WIDE R14, R17, 0x4, R46 ;  /* 0x00000004110e7825 */ /* 0x001fca00078e022e */
[----:B------:R0:W3:Y:S01]  /*2040*/  @P4 LDG.E.EL R19, desc[UR6][R14.64] ;  /* 0x000000060e134981 */ /* 0x0000e2000c2e1900 */
[----:B------:R-:W-:-:S04]  /*2050*/  IMAD.IADD R17, R0, 0x1, R87 ;  /* 0x0000000100117824 */ /* 0x000fc800078e0257 */
[----:B0-----:R-:W-:-:S05]  /*2060*/  IMAD.WIDE R14, R17, 0x4, R46 ;  /* 0x00000004110e7825 */ /* 0x001fca00078e022e */
[----:B------:R-:W4:Y:S01]  /*2070*/  @P4 LDG.E.EL R18, desc[UR6][R14.64] ;  /* 0x000000060e124981 */ /* 0x000f22000c2e1900 */
[----:B------:R-:W-:Y:S01]  /*2080*/  P2R R67, PR, RZ, 0x2 ;  /* 0x00000002ff437803 */ /* 0x000fe20000000000 */
[----:B------:R-:W-:-:S04]  /*2090*/  IMAD.IADD R17, R0, 0x1, R88 ;  /* 0x0000000100117824 */ /* 0x000fc800078e0258 */
[----:B------:R-:W-:Y:S01]  /*20a0*/  IMAD.WIDE R16, R17, 0x4, R46 ;  /* 0x0000000411107825 */ /* 0x000fe200078e022e */
[-C--:B--2---:R-:W-:Y:S02]  /*20b0*/  FSETP.GEU.AND P1, PT, R49, R40.reuse, PT ;  /* 0x000000283100720b */ /* 0x084fe40003f2e000 */
[----:B------:R-:W-:Y:S02]  /*20c0*/  FSETP.NAN.AND P5, PT, R40, R40, PT ;  /* 0x000000282800720b */ /* 0x000fe40003fa8000 */
[----:B------:R-:W-:-:S09]  /*20d0*/  P2R R66, PR, RZ, 0x2 ;  /* 0x00000002ff427803 */ /* 0x000fd20000000000 */
[----:B------:R-:W-:-:S04]  /*20e0*/  @P1 FSEL R40, R40, R49, P5 ;  /* 0x0000003128281208 */ /* 0x000fc80002800000 */
[-C--:B---3--:R-:W-:Y:S02]  /*20f0*/  FSETP.GEU.AND P1, PT, R40, R19.reuse, PT ;  /* 0x000000132800720b */ /* 0x088fe40003f2e000 */
[----:B------:R-:W-:Y:S02]  /*2100*/  FSETP.NAN.AND P5, PT, R19, R19, PT ;  /* 0x000000131300720b */ /* 0x000fe40003fa8000 */
[----:B------:R-:W-:Y:S02]  /*2110*/  CS2R R48, SRZ ;  /* 0x0000000000307805 */ /* 0x000fe4000001ff00 */
[----:B------:R-:W-:-:S04]  /*2120*/  P2R R65, PR, RZ, 0x2 ;  /* 0x00000002ff417803 */ /* 0x000fc80000000000 */
[----:B------:R0:W2:Y:S03]  /*2130*/  @P4 LDG.E.EL R49, desc[UR6][R16.64] ;  /* 0x0000000610314981 */ /* 0x0000a6000c2e1900 */
[----:B------:R-:W-:-:S04]  /*2140*/  @P1 FSEL R19, R19, R40, P5 ;  /* 0x0000002813131208 */ /* 0x000fc80002800000 */
[-C--:B----4-:R-:W-:Y:S02]  /*2150*/  FSETP.GEU.AND P1, PT, R19, R18.reuse, PT ;  /* 0x000000121300720b */ /* 0x090fe40003f2e000 */
[----:B------:R-:W-:Y:S01]  /*2160*/  FSETP.NAN.AND P5, PT, R18, R18, PT ;  /* 0x000000121200720b */ /* 0x000fe20003fa8000 */
[----:B------:R-:W-:-:S10]  /*2170*/  IMAD.MOV.U32 R40, RZ, RZ, RZ ;  /* 0x000000ffff287224 */ /* 0x000fd400078e00ff */
[----:B------:R-:W-:Y:S01]  /*2180*/  @P1 FSEL R18, R18, R19, P5 ;  /* 0x0000001312121208 */ /* 0x000fe20002800000 */
[----:B------:R-:W-:-:S04]  /*2190*/  IMAD.IADD R19, R0, 0x1, R89 ;  /* 0x0000000100137824 */ /* 0x000fc800078e0259 */
[----:B0-----:R-:W-:-:S05]  /*21a0*/  IMAD.WIDE R16, R19, 0x4, R46 ;  /* 0x0000000413107825 */ /* 0x001fca00078e022e */
[----:B------:R-:W3:Y:S01]  /*21b0*/  @P4 LDG.E.EL R40, desc[UR6][R16.64] ;  /* 0x0000000610284981 */ /* 0x000ee2000c2e1900 */
[----:B------:R-:W-:Y:S01]  /*21c0*/  P2R R14, PR, RZ, 0x2 ;  /* 0x00000002ff0e7803 */ /* 0x000fe20000000000 */
[----:B------:R-:W-:Y:S02]  /*21d0*/  IMAD.IADD R19, R0, 0x1, R90 ;  /* 0x0000000100137824 */ /* 0x000fe400078e025a */
[----:B------:R-:W-:Y:S01]  /*21e0*/  IMAD.MOV.U32 R51, RZ, RZ, RZ ;  /* 0x000000ffff337224 */ /* 0x000fe200078e00ff */
[-C--:B--2---:R-:W-:Y:S02]  /*21f0*/  FSETP.GEU.AND P1, PT, R18, R49.reuse, PT ;  /* 0x000000311200720b */ /* 0x084fe40003f2e000 */
[----:B------:R-:W-:Y:S02]  /*2200*/  FSETP.NAN.AND P5, PT, R49, R49, PT ;  /* 0x000000313100720b */ /* 0x000fe40003fa8000 */
[----:B------:R-:W-:-:S09]  /*2210*/  P2R R15, PR, RZ, 0x2 ;  /* 0x00000002ff0f7803 */ /* 0x000fd20000000000 */
[----:B------:R-:W-:Y:S01]  /*2220*/  @P1 FSEL R49, R49, R18, P5 ;  /* 0x0000001231311208 */ /* 0x000fe20002800000 */
[----:B------:R-:W-:-:S05]  /*2230*/  IMAD.WIDE R18, R19, 0x4, R46 ;  /* 0x0000000413127825 */ /* 0x000fca00078e022e */
[----:B------:R0:W2:Y:S01]  /*2240*/  @P4 LDG.E.EL R51, desc[UR6][R18.64] ;  /* 0x0000000612334981 */ /* 0x0000a2000c2e1900 */
[-C--:B---3--:R-:W-:Y:S02]  /*2250*/  FSETP.GEU.AND P1, PT, R49, R40.reuse, PT ;  /* 0x000000283100720b */ /* 0x088fe40003f2e000 */
[----:B------:R-:W-:-:S11]  /*2260*/  FSETP.NAN.AND P5, PT, R40, R40, PT ;  /* 0x000000282800720b */ /* 0x000fd60003fa8000 */
[----:B------:R-:W-:Y:S01]  /*2270*/  @P1 FSEL R40, R40, R49, P5 ;  /* 0x0000003128281208 */ /* 0x000fe20002800000 */
[----:B------:R-:W-:Y:S02]  /*2280*/  IMAD.IADD R49, R0, 0x1, R91 ;  /* 0x0000000100317824 */ /* 0x000fe400078e025b */
[----:B------:R-:W-:Y:S02]  /*2290*/  IMAD.MOV.U32 R0, RZ, RZ, RZ ;  /* 0x000000ffff007224 */ /* 0x000fe400078e00ff */
[----:B0-----:R-:W-:-:S05]  /*22a0*/  IMAD.WIDE R18, R49, 0x4, R46 ;  /* 0x0000000431127825 */ /* 0x001fca00078e022e */
[----:B------:R0:W3:Y:S01]  /*22b0*/  @P4 LDG.E.EL R0, desc[UR6][R18.64] ;  /* 0x0000000612004981 */ /* 0x0000e2000c2e1900 */
[----:B------:R-:W-:Y:S02]  /*22c0*/  P2R R74, PR, RZ, 0x8 ;  /* 0x00000008ff4a7803 */ /* 0x000fe40000000000 */
[----:B------:R-:W-:Y:S02]  /*22d0*/  LOP3.LUT R49, R45, 0x300, RZ, 0xfc, !PT ;  /* 0x000003002d317812 */ /* 0x000fe400078efcff */
[----:B0-----:R-:W-:-:S03]  /*22e0*/  P2R R18, PR, RZ, 0x10 ;  /* 0x00000010ff127803 */ /* 0x001fc60000000000 */
[----:B------:R-:W-:-:S04]  /*22f0*/  IMAD.HI R50, R49, -0x77777777, R48 ;  /* 0x8888888931327827 */ /* 0x000fc800078e0230 */
[----:B------:R-:W-:-:S05]  /*2300*/  IMAD.HI R48, R49, -0x6e5d4c3b, R48 ;  /* 0x91a2b3c531307827 */ /* 0x000fca00078e0230 */
[----:B------:R-:W-:-:S04]  /*2310*/  SHF.R.U32.HI R53, RZ, 0x1f, R48 ;  /* 0x0000001fff357819 */ /* 0x000fc80000011630 */
[----:B------:R-:W-:Y:S02]  /*2320*/  LEA.HI.SX32 R53, R48, R53, 0x17 ;  /* 0x0000003530357211 */ /* 0x000fe400078fbaff */
[----:B------:R-:W-:Y:S02]  /*2330*/  CS2R R60, SRZ ;  /* 0x00000000003c7805 */ /* 0x000fe4000001ff00 */
[-C--:B--2---:R-:W-:Y:S02]  /*2340*/  FSETP.GEU.AND P3, PT, R40, R51.reuse, PT ;  /* 0x000000332800720b */ /* 0x084fe40003f6e000 */
[----:B------:R-:W-:-:S11]  /*2350*/  FSETP.NAN.AND P5, PT, R51, R51, PT ;  /* 0x000000333300720b */ /* 0x000fd60003fa8000 */
[----:B------:R-:W-:-:S04]  /*2360*/  @P3 FSEL R51, R51, R40, P5 ;  /* 0x0000002833333208 */ /* 0x000fc80002800000 */
[-C--:B---3--:R-:W-:Y:S02]  /*2370*/  FSETP.GEU.AND P4, PT, R51, R0.reuse, PT ;  /* 0x000000003300720b */ /* 0x088fe40003f8e000 */
[----:B------:R-:W-:-:S11]  /*2380*/  FSETP.NAN.AND P5, PT, R0, R0, PT ;  /* 0x000000000000720b */ /* 0x000fd60003fa8000 */
[----:B------:R-:W-:Y:S02]  /*2390*/  @P4 SEL R0, R0, R51, P5 ;  /* 0x0000003300004207 */ /* 0x000fe40002800000 */
[----:B------:R-:W-:-:S04]  /*23a0*/  SHF.R.U32.HI R51, RZ, 0x1f, R50 ;  /* 0x0000001fff337819 */ /* 0x000fc80000011632 */
[----:B------:R-:W-:Y:S01]  /*23b0*/  LEA.HI.SX32 R51, R50, R51, 0x1c ;  /* 0x0000003332337211 */ /* 0x000fe200078fe2ff */
[----:B------:R-:W-:-:S04]  /*23c0*/  IMAD.MOV.U32 R50, RZ, RZ, RZ ;  /* 0x000000ffff327224 */ /* 0x000fc800078e00ff */
[----:B------:R-:W-:-:S04]  /*23d0*/  IMAD.HI R40, R51, -0x77777777, R50 ;  /* 0x8888888933287827 */ /* 0x000fc800078e0232 */
[----:B------:R-:W-:Y:S01]  /*23e0*/  IMAD R50, R51, -0x1e, R49 ;  /* 0xffffffe233327824 */ /* 0x000fe200078e0231 */
[----:B------:R-:W-:-:S03]  /*23f0*/  SHF.R.U32.HI R57, RZ, 0x1f, R40 ;  /* 0x0000001fff397819 */ /* 0x000fc60000011628 */
[----:B------:R-:W-:Y:S01]  /*2400*/  IMAD R50, R50, 0x240, RZ ;  /* 0x0000024032327824 */ /* 0x000fe200078e02ff */
[----:B------:R-:W-:-:S03]  /*2410*/  LEA.HI R57, R40, R57, RZ, 0x1c ;  /* 0x0000003928397211 */ /* 0x000fc600078fe0ff */
[----:B------:R-:W-:Y:S02]  /*2420*/  IMAD R53, R53, 0x105a20, R50 ;  /* 0x00105a2035357824 */ /* 0x000fe400078e0232 */
[----:B------:R-:W-:Y:S01]  /*2430*/  IMAD R40, R57, -0x1e, R51 ;  /* 0xffffffe239287824 */ /* 0x000fe200078e0233 */
[----:B------:R-:W-:-:S03]  /*2440*/  ISETP.LT.AND P5, PT, R49, 0xe10, !P0 ;  /* 0x00000e103100780c */ /* 0x000fc600047a1270 */
[----:B------:R-:W-:-:S04]  /*2450*/  IMAD R40, R40, 0x8940, R53 ;  /* 0x0000894028287824 */ /* 0x000fc800078e0235 */
[C---:B------:R-:W-:Y:S02]  /*2460*/  IMAD.IADD R51, R40.reuse, 0x1, R84 ;  /* 0x0000000128337824 */ /* 0x040fe400078e0254 */
[----:B------:R-:W-:Y:S02]  /*2470*/  IMAD.IADD R53, R40, 0x1, R83 ;  /* 0x0000000128357824 */ /* 0x000fe400078e0253 */
[----:B------:R-:W-:-:S04]  /*2480*/  IMAD.WIDE R50, R51, 0x4, R46 ;  /* 0x0000000433327825 */ /* 0x000fc800078e022e */
[----:B------:R-:W-:Y:S01]  /*2490*/  IMAD.WIDE R52, R53, 0x4, R46 ;  /* 0x0000000435347825 */ /* 0x000fe200078e022e */
[----:B------:R0:W2:Y:S04]  /*24a0*/  @P5 LDG.E.EL R60, desc[UR6][R50.64] ;  /* 0x00000006323c5981 */ /* 0x0000a8000c2e1900 */
[----:B------:R1:W2:Y:S01]  /*24b0*/  @P5 LDG.E.EL R61, desc[UR6][R52.64] ;  /* 0x00000006343d5981 */ /* 0x0002a2000c2e1900 */
[----:B------:R-:W-:Y:S02]  /*24c0*/  P2R R16, PR, RZ, 0x2 ;  /* 0x00000002ff107803 */ /* 0x000fe40000000000 */
[----:B------:R-:W-:Y:S01]  /*24d0*/  P2R R64, PR, RZ, 0x40 ;  /* 0x00000040ff407803 */ /* 0x000fe20000000000 */
[----:B------:R-:W-:-:S04]  /*24e0*/  IMAD.IADD R49, R40, 0x1, R85 ;  /* 0x0000000128317824 */ /* 0x000fc800078e0255 */
[----:B------:R-:W-:Y:S01]  /*24f0*/  IMAD.WIDE R48, R49, 0x4, R46 ;  /* 0x0000000431307825 */ /* 0x000fe200078e022e */
[----:B0-----:R-:W-:-:S03]  /*2500*/  CS2R R50, SRZ ;  /* 0x0000000000327805 */ /* 0x001fc6000001ff00 */
[----:B-1----:R-:W-:Y:S01]  /*2510*/  IMAD.IADD R53, R40, 0x1, R86 ;  /* 0x0000000128357824 */ /* 0x002fe200078e0256 */
[C---:B--2---:R-:W-:Y:S02]  /*2520*/  FSETP.GT.AND P1, PT, R60.reuse, R61, PT ;  /* 0x0000003d3c00720b */ /* 0x044fe40003f24000 */
[----:B------:R-:W-:-:S11]  /*2530*/  FSETP.NAN.AND P6, PT, R60, R60, PT ;  /* 0x0000003c3c00720b */ /* 0x000fd60003fc8000 */
[----:B------:R-:W-:Y:S01]  /*2540*/  @!P1 FSEL R60, R60, R61, P6 ;  /* 0x0000003d3c3c9208 */ /* 0x000fe20003000000 */
[----:B------:R-:W-:-:S06]  /*2550*/  IMAD.MOV.U32 R61, RZ, RZ, RZ ;  /* 0x000000ffff3d7224 */ /* 0x000fcc00078e00ff */
[----:B------:R0:W2:Y:S02]  /*2560*/  @P5 LDG.E.EL R61, desc[UR6][R48.64] ;  /* 0x00000006303d5981 */ /* 0x0000a4000c2e1900 */
[----:B0-----:R-:W-:-:S05]  /*2570*/  IMAD.WIDE R48, R53, 0x4, R46 ;  /* 0x0000000435307825 */ /* 0x001fca00078e022e */
[----:B------:R0:W3:Y:S01]  /*2580*/  @P5 LDG.E.EL R51, desc[UR6][R48.64] ;  /* 0x0000000630335981 */ /* 0x0000e2000c2e1900 */
[----:B------:R-:W-:-:S04]  /*2590*/  IMAD.IADD R53, R40, 0x1, R87 ;  /* 0x0000000128357824 */ /* 0x000fc800078e0257 */
[----:B0-----:R-:W-:-:S05]  /*25a0*/  IMAD.WIDE R48, R53, 0x4, R46 ;  /* 0x0000000435307825 */ /* 0x001fca00078e022e */
[----:B------:R0:W4:Y:S01]  /*25b0*/  @P5 LDG.E.EL R50, desc[UR6][R48.64] ;  /* 0x0000000630325981 */ /* 0x000122000c2e1900 */
[----:B------:R-:W-:Y:S01]  /*25c0*/  P2R R57, PR, RZ, 0x2 ;  /* 0x00000002ff397803 */ /* 0x000fe20000000000 */
[----:B------:R-:W-:-:S04]  /*25d0*/  IMAD.IADD R53, R40, 0x1, R88 ;  /* 0x0000000128357824 */ /* 0x000fc800078e0258 */
[----:B0-----:R-:W-:Y:S01]  /*25e0*/  IMAD.WIDE R48, R53, 0x4, R46 ;  /* 0x0000000435307825 */ /* 0x001fe200078e022e */
        /* <DEDUP_REMOVED lines=8> */
[-C--:B----4-:R-:W-:Y:S02]  /*2670*/  FSETP.GEU.AND P1, PT, R51, R50.reuse, PT ;  /* 0x000000323300720b */ /* 0x090fe40003f2e000 */
[----:B------:R-:W-:-:S11]  /*2680*/  FSETP.NAN.AND P6, PT, R50, R50, PT ;  /* 0x000000323200720b */ /* 0x000fd60003fc8000 */
[----:B------:R-:W-:Y:S01]  /*2690*/  @P1 FSEL R50, R50, R51, P6 ;  /* 0x0000003332321208 */ /* 0x000fe20003000000 */
[----:B------:R-:W-:-:S06]  /*26a0*/  IMAD.MOV.U32 R51, RZ, RZ, RZ ;  /* 0x000000ffff337224 */ /* 0x000fcc00078e00ff */
[----:B------:R0:W2:Y:S01]  /*26b0*/  @P5 LDG.E.EL R51, desc[UR6][R48.64] ;  /* 0x0000000630335981 */ /* 0x0000a2000c2e1900 */
[----:B------:R-:W-:Y:S01]  /*26c0*/  P2R R61, PR, RZ, 0x2 ;  /* 0x00000002ff3d7803 */ /* 0x000fe20000000000 */
[----:B------:R-:W-:-:S04]  /*26d0*/  IMAD.IADD R53, R40, 0x1, R89 ;  /* 0x0000000128357824 */ /* 0x000fc800078e0259 */
[----:B0-----:R-:W-:Y:S01]  /*26e0*/  IMAD.WIDE R48, R53, 0x4, R46 ;  /* 0x0000000435307825 */ /* 0x001fe200078e022e */
[-C--:B--2---:R-:W-:Y:S02]  /*26f0*/  FSETP.GEU.AND P1, PT, R50, R51.reuse, PT ;  /* 0x000000333200720b */ /* 0x084fe40003f2e000 */
[----:B------:R-:W-:-:S11]  /*2700*/  FSETP.NAN.AND P6, PT, R51, R51, PT ;  /* 0x000000333300720b */ /* 0x000fd60003fc8000 */
[----:B------:R-:W-:Y:S01]  /*2710*/  @P1 FSEL R51, R51, R50, P6 ;  /* 0x0000003233331208 */ /* 0x000fe20003000000 */
[----:B------:R-:W-:-:S06]  /*2720*/  IMAD.MOV.U32 R50, RZ, RZ, RZ ;  /* 0x000000ffff327224 */ /* 0x000fcc00078e00ff */
[----:B------:R-:W2:Y:S01]  /*2730*/  @P5 LDG.E.EL R50, desc[UR6][R48.64] ;  /* 0x0000000630325981 */ /* 0x000ea2000c2e1900 */
[----:B------:R-:W-:Y:S01]  /*2740*/  P2R R62, PR, RZ, 0x2 ;  /* 0x00000002ff3e7803 */ /* 0x000fe20000000000 */
[----:B------:R-:W-:Y:S01]  /*2750*/  IMAD.MOV.U32 R69, RZ, RZ, RZ ;  /* 0x000000ffff457224 */ /* 0x000fe200078e00ff */
[-C--:B--2---:R-:W-:Y:S02]  /*2760*/  FSETP.GEU.AND P1, PT, R51, R50.reuse, PT ;  /* 0x000000323300720b */ /* 0x084fe40003f2e000 */
[----:B------:R-:W-:-:S11]  /*2770*/  FSETP.NAN.AND P6, PT, R50, R50, PT ;  /* 0x000000323200720b */ /* 0x000fd60003fc8000 */
[----:B------:R-:W-:Y:S01]  /*2780*/  @P1 FSEL R50, R50, R51, P6 ;  /* 0x0000003332321208 */ /* 0x000fe20003000000 */
[----:B------:R-:W-:-:S04]  /*2790*/  IMAD.IADD R51, R40, 0x1, R90 ;  /* 0x0000000128337824 */ /* 0x000fc800078e025a */
[----:B------:R-:W-:-:S05]  /*27a0*/  IMAD.WIDE R48, R51, 0x4, R46 ;  /* 0x0000000433307825 */ /* 0x000fca00078e022e */
[----:B------:R0:W2:Y:S01]  /*27b0*/  @P5 LDG.E.EL R69, desc[UR6][R48.64] ;  /* 0x0000000630455981 */ /* 0x0000a2000c2e1900 */
[----:B------:R-:W-:Y:S02]  /*27c0*/  P2R R80, PR, RZ, 0x4 ;  /* 0x00000004ff507803 */ /* 0x000fe40000000000 */
[----:B0-----:R-:W-:Y:S01]  /*27d0*/  LOP3.LUT R49, R45, 0x380, RZ, 0xfc, !PT ;  /* 0x000003802d317812 */ /* 0x001fe200078efcff */
[----:B------:R-:W-:Y:S01]  /*27e0*/  IMAD.MOV.U32 R48, RZ, RZ, RZ ;  /* 0x000000ffff307224 */ /* 0x000fe200078e00ff */
[-C--:B--2---:R-:W-:Y:S02]  /*27f0*/  FSETP.GEU.AND P2, PT, R50, R69.reuse, PT ;  /* 0x000000453200720b */ /* 0x084fe40003f4e000 */
[----:B------:R-:W-:-:S11]  /*2800*/  FSETP.NAN.AND P6, PT, R69, R69, PT ;  /* 0x000000454500720b */ /* 0x000fd60003fc8000 */
[----:B------:R-:W-:Y:S01]  /*2810*/  @P2 FSEL R69, R69, R50, P6 ;  /* 0x0000003245452208 */ /* 0x000fe20003000000 */
[----:B------:R-:W-:-:S05]  /*2820*/  IMAD.HI R50, R49, -0x77777777, R48 ;  /* 0x8888888931327827 */ /* 0x000fca00078e0230 */
[----:B------:R-:W-:-:S04]  /*2830*/  SHF.R.U32.HI R51, RZ, 0x1f, R50 ;  /* 0x0000001fff337819 */ /* 0x000fc80000011632 */
[----:B------:R-:W-:Y:S01]  /*2840*/  LEA.HI.SX32 R51, R50, R51, 0x1c ;  /* 0x0000003332337211 */ /* 0x000fe200078fe2ff */
[----:B------:R-:W-:Y:S02]  /*2850*/  IMAD.MOV.U32 R50, RZ, RZ, RZ ;  /* 0x000000ffff327224 */ /* 0x000fe400078e00ff */
        /* <DEDUP_REMOVED lines=14> */
[----:B------:R-:W-:Y:S02]  /*2940*/  IMAD.MOV.U32 R84, RZ, RZ, RZ ;  /* 0x000000ffff547224 */ /* 0x000fe400078e00ff */
[----:B------:R-:W-:Y:S02]  /*2950*/  IMAD.MOV.U32 R48, RZ, RZ, RZ ;  /* 0x000000ffff307224 */ /* 0x000fe400078e00ff */
[----:B------:R-:W-:-:S04]  /*2960*/  IMAD.WIDE R50, R50, 0x4, R46 ;  /* 0x0000000432327825 */ /* 0x000fc800078e022e */
[----:B------:R-:W-:Y:S01]  /*2970*/  IMAD.WIDE R52, R52, 0x4, R46 ;  /* 0x0000000434347825 */ /* 0x000fe200078e022e */
[----:B------:R-:W2:Y:S04]  /*2980*/  @P6 LDG.E.EL R84, desc[UR6][R50.64] ;  /* 0x0000000632546981 */ /* 0x000ea8000c2e1900 */
[----:B------:R0:W2:Y:S01]  /*2990*/  @P6 LDG.E.EL R48, desc[UR6][R52.64] ;  /* 0x0000000634306981 */ /* 0x0000a2000c2e1900 */
[----:B------:R-:W-:Y:S01]  /*29a0*/  P2R R63, PR, RZ, 0x2 ;  /* 0x00000002ff3f7803 */ /* 0x000fe20000000000 */
[C---:B------:R-:W-:Y:S02]  /*29b0*/  IMAD.IADD R49, R73.reuse, 0x1, R85 ;  /* 0x0000000149317824 */ /* 0x040fe400078e0255 */
[----:B0-----:R-:W-:Y:S01]  /*29c0*/  IMAD.MOV.U32 R53, RZ, RZ, RZ ;  /* 0x000000ffff357224 */ /* 0x001fe200078e00ff */
[----:B------:R-:W-:Y:S01]  /*29d0*/  P2R R17, PR, RZ, 0x8 ;  /* 0x00000008ff117803 */ /* 0x000fe20000000000 */
[----:B------:R-:W-:Y:S01]  /*29e0*/  IMAD.IADD R85, R73, 0x1, R86 ;  /* 0x0000000149557824 */ /* 0x000fe200078e0256 */
[----:B------:R-:W-:Y:S01]  /*29f0*/  ISETP.NE.AND P3, PT, R59, RZ, PT ;  /* 0x000000ff3b00720c */ /* 0x000fe20003f65270 */
[----:B------:R-:W-:Y:S01]  /*2a00*/  IMAD.MOV.U32 R59, RZ, RZ, RZ ;  /* 0x000000ffff3b7224 */ /* 0x000fe200078e00ff */
[----:B--2---:R-:W-:-:S02]  /*2a10*/  FSETP.GT.AND P1, PT, R84, R48, PT ;  /* 0x000000305400720b */ /* 0x004fc40003f24000 */
[----:B------:R-:W-:-:S11]  /*2a20*/  FSETP.NAN.AND P0, PT, R84, R84, PT ;  /* 0x000000545400720b */ /* 0x000fd60003f08000 */
[----:B------:R-:W-:Y:S01]  /*2a30*/  @!P1 FSEL R84, R84, R48, P0 ;  /* 0x0000003054549208 */ /* 0x000fe20000000000 */
[----:B------:R-:W-:-:S05]  /*2a40*/  IMAD.WIDE R48, R49, 0x4, R46 ;  /* 0x0000000431307825 */ /* 0x000fca00078e022e */
[----:B------:R0:W2:Y:S02]  /*2a50*/  @P6 LDG.E.EL R53, desc[UR6][R48.64] ;  /* 0x0000000630356981 */ /* 0x0000a4000c2e1900 */
[----:B0-----:R-:W-:-:S05]  /*2a60*/  IMAD.WIDE R48, R85, 0x4, R46 ;  /* 0x0000000455307825 */ /* 0x001fca00078e022e */
[----:B------:R0:W3:Y:S01]  /*2a70*/  @P6 LDG.E.EL R59, desc[UR6][R48.64] ;  /* 0x00000006303b6981 */ /* 0x0000e2000c2e1900 */
        /* <DEDUP_REMOVED lines=10> */
[----:B------:R-:W-:Y:S02]  /*2b20*/  @P1 FSEL R59, R59, R53, P0 ;  /* 0x000000353b3b1208 */ /* 0x000fe40000000000 */
[----:B------:R-:W-:Y:S01]  /*2b30*/  ISETP.NE.AND P1, PT, R56, RZ, PT ;  /* 0x000000ff3800720c */ /* 0x000fe20003f25270 */
[----:B------:R-:W-:-:S06]  /*2b40*/  IMAD.MOV.U32 R56, RZ, RZ, RZ ;  /* 0x000000ffff387224 */ /* 0x000fcc00078e00ff */
[----:B------:R0:W2:Y:S01]  /*2b50*/  @P6 LDG.E.EL R56, desc[UR6][R48.64] ;  /* 0x0000000630386981 */ /* 0x0000a2000c2e1900 */
[----:B------:R-:W-:Y:S02]  /*2b60*/  P2R R72, PR, RZ, 0x20 ;  /* 0x00000020ff487803 */ /* 0x000fe40000000000 */
[----:B------:R-:W-:Y:S02]  /*2b70*/  P2R R19, PR, RZ, 0x10 ;  /* 0x00000010ff137803 */ /* 0x000fe40000000000 */
[----:B------:R-:W-:Y:S02]  /*2b80*/  ISETP.NE.AND P4, PT, R64, RZ, PT ;  /* 0x000000ff4000720c */ /* 0x000fe40003f85270 */
[----:B------:R-:W-:Y:S01]  /*2b90*/  P2R R64, PR, RZ, 0x4 ;  /* 0x00000004ff407803 */ /* 0x000fe20000000000 */
[----:B------:R-:W-:-:S04]  /*2ba0*/  IMAD.IADD R87, R73, 0x1, R88 ;  /* 0x0000000149577824 */ /* 0x000fc800078e0258 */
[----:B0-----:R-:W-:-:S04]  /*2bb0*/  IMAD.WIDE R48, R87, 0x4, R46 ;  /* 0x0000000457307825 */ /* 0x001fc800078e022e */
[----:B------:R-:W-:Y:S02]  /*2bc0*/  IMAD.IADD R89, R73, 0x1, R89 ;  /* 0x0000000149597824 */ /* 0x000fe400078e0259 */
[----:B------:R-:W-:Y:S01]  /*2bd0*/  IMAD.MOV.U32 R84, RZ, RZ, RZ ;  /* 0x000000ffff547224 */ /* 0x000fe200078e00ff */
[-C--:B--2---:R-:W-:Y:S02]  /*2be0*/  FSETP.GEU.AND P5, PT, R59, R56.reuse, PT ;  /* 0x000000383b00720b */ /* 0x084fe40003fae000 */
[----:B------:R-:W-:-:S11]  /*2bf0*/  FSETP.NAN.AND P2, PT, R56, R56, PT ;  /* 0x000000383800720b */ /* 0x000fd60003f48000 */
[----:B------:R-:W-:Y:S01]  /*2c00*/  @P5 FSEL R56, R56, R59, P2 ;  /* 0x0000003b38385208 */ /* 0x000fe20001000000 */
[----:B------:R-:W-:-:S06]  /*2c10*/  IMAD.MOV.U32 R59, RZ, RZ, RZ ;  /* 0x000000ffff3b7224 */ /* 0x000fcc00078e00ff */
[----:B------:R0:W2:Y:S02]  /*2c20*/  @P6 LDG.E.EL R59, desc[UR6][R48.64] ;  /* 0x00000006303b6981 */ /* 0x0000a4000c2e1900 */
[----:B0-----:R-:W-:-:S05]  /*2c30*/  IMAD.WIDE R48, R89, 0x4, R46 ;  /* 0x0000000459307825 */ /* 0x001fca00078e022e */
[----:B------:R-:W3:Y:S01]  /*2c40*/  @P6 LDG.E.EL R84, desc[UR6][R48.64] ;  /* 0x0000000630546981 */ /* 0x000ee2000c2e1900 */
[----:B------:R-:W-:Y:S02]  /*2c50*/  SEL R85, RZ, 0x1, !P4 ;  /* 0x00000001ff557807 */ /* 0x000fe40006000000 */
[----:B------:R-:W-:Y:S02]  /*2c60*/  P2R R53, PR, RZ, 0x20 ;  /* 0x00000020ff357803 */ /* 0x000fe40000000000 */
[----:B------:R-:W-:Y:S02]  /*2c70*/  ISETP.NE.AND P5, PT, R54, RZ, PT ;  /* 0x000000ff3600720c */ /* 0x000fe40003fa5270 */
[----:B------:R-:W-:Y:S02]  /*2c80*/  SEL R85, R85, 0x2, P3 ;  /* 0x0000000255557807 */ /* 0x000fe40001800000 */
[-C--:B--2---:R-:W-:Y:S02]  /*2c90*/  FSETP.GEU.AND P4, PT, R56, R59.reuse, PT ;  /* 0x0000003b3800720b */ /* 0x084fe40003f8e000 */
[----:B------:R-:W-:-:S11]  /*2ca0*/  FSETP.NAN.AND P2, PT, R59, R59, PT ;  /* 0x0000003b3b00720b */ /* 0x000fd60003f48000 */
[----:B------:R-:W-:-:S04]  /*2cb0*/  @P4 FSEL R59, R59, R56, P2 ;  /* 0x000000383b3b4208 */ /* 0x000fc80001000000 */
[-C--:B---3--:R-:W-:Y:S02]  /*2cc0*/  FSETP.GEU.AND P2, PT, R59, R84.reuse, PT ;  /* 0x000000543b00720b */ /* 0x088fe40003f4e000 */
[----:B------:R-:W-:Y:S02]  /*2cd0*/  P2R R54, PR, RZ, 0x10 ;  /* 0x00000010ff367803 */ /* 0x000fe40000000000 */
[----:B------:R-:W-:Y:S02]  /*2ce0*/  ISETP.NE.AND P4, PT, R38, RZ, PT ;  /* 0x000000ff2600720c */ /* 0x000fe40003f85270 */
[----:B------:R-:W-:Y:S02]  /*2cf0*/  FSETP.NAN.AND P3, PT, R84, R84, PT ;  /* 0x000000545400720b */ /* 0x000fe40003f68000 */
[----:B------:R-:W-:Y:S02]  /*2d00*/  P2R R56, PR, RZ, 0x10 ;  /* 0x00000010ff387803 */ /* 0x000fe40000000000 */
[----:B------:R-:W-:-:S02]  /*2d10*/  ISETP.NE.AND P4, PT, R37, RZ, PT ;  /* 0x000000ff2500720c */ /* 0x000fc40003f85270 */
[----:B------:R-:W-:Y:S02]  /*2d20*/  P2R R37, PR, RZ, 0x4 ;  /* 0x00000004ff257803 */ /* 0x000fe40000000000 */
[----:B------:R-:W-:Y:S02]  /*2d30*/  @P2 FSEL R84, R84, R59, P3 ;  /* 0x0000003b54542208 */ /* 0x000fe40001800000 */
[----:B------:R-:W-:-:S04]  /*2d40*/  ISETP.NE.AND P2, PT, R20, RZ, PT ;  /* 0x000000ff1400720c */ /* 0x000fc80003f45270 */
[----:B------:R-:W-:Y:S02]  /*2d50*/  P2R R20, PR, RZ, 0x4 ;  /* 0x00000004ff147803 */ /* 0x000fe40000000000 */
[----:B------:R-:W-:Y:S01]  /*2d60*/  ISETP.NE.AND P2, PT, R31, RZ, PT ;  /* 0x000000ff1f00720c */ /* 0x000fe20003f45270 */
[----:B------:R-:W-:Y:S01]  /*2d70*/  IMAD.IADD R31, R73, 0x1, R90 ;  /* 0x00000001491f7824 */ /* 0x000fe200078e025a */
[----:B------:R-:W-:Y:S01]  /*2d80*/  ISETP.NE.AND P3, PT, R22, RZ, PT ;  /* 0x000000ff1600720c */ /* 0x000fe20003f65270 */
[----:B------:R-:W-:Y:S02]  /*2d90*/  IMAD.MOV.U32 R22, RZ, RZ, RZ ;  /* 0x000000ffff167224 */ /* 0x000fe400078e00ff */
[----:B------:R-:W-:-:S05]  /*2da0*/  IMAD.WIDE R48, R31, 0x4, R46 ;  /* 0x000000041f307825 */ /* 0x000fca00078e022e */
[----:B------:R0:W2:Y:S01]  /*2db0*/  @P6 LDG.E.EL R22, desc[UR6][R48.64] ;  /* 0x0000000630166981 */ /* 0x0000a2000c2e1900 */
[----:B------:R-:W-:Y:S02]  /*2dc0*/  P2R R38, PR, RZ, 0x10 ;  /* 0x00000010ff267803 */ /* 0x000fe40000000000 */
[----:B------:R-:W-:Y:S02]  /*2dd0*/  ISETP.NE.AND P0, PT, R55, RZ, PT ;  /* 0x000000ff3700720c */ /* 0x000fe40003f05270 */
[----:B------:R-:W-:Y:S02]  /*2de0*/  P2R R55, PR, RZ, 0x20 ;  /* 0x00000020ff377803 */ /* 0x000fe40000000000 */
[----:B------:R-:W-:Y:S02]  /*2df0*/  SEL R85, R85, 0x3, P0 ;  /* 0x0000000355557807 */ /* 0x000fe40000000000 */
[----:B------:R-:W-:Y:S02]  /*2e00*/  ISETP.NE.AND P0, PT, R42, RZ, PT ;  /* 0x000000ff2a00720c */ /* 0x000fe40003f05270 */
[----:B------:R-:W-:-:S02]  /*2e10*/  SEL R59, RZ, 0x1, !P1 ;  /* 0x00000001ff3b7807 */ /* 0x000fc40004800000 */
[----:B------:R-:W-:Y:S02]  /*2e20*/  ISETP.NE.AND P1, PT, R44, RZ, PT ;  /* 0x000000ff2c00720c */ /* 0x000fe40003f25270 */
[----:B------:R-:W-:Y:S01]  /*2e30*/  SEL R44, R59, 0x2, P2 ;  /* 0x000000023b2c7807 */ /* 0x000fe20001000000 */
[----:B------:R-:W-:-:S04]  /*2e40*/  IMAD.IADD R59, R40, 0x1, R91 ;  /* 0x00000001283b7824 */ /* 0x000fc800078e025b */
[----:B0-----:R-:W-:-:S04]  /*2e50*/  IMAD.WIDE R48, R59, 0x4, R46 ;  /* 0x000000043b307825 */ /* 0x001fc800078e022e */
[----:B------:R-:W-:Y:S02]  /*2e60*/  IMAD.IADD R73, R73, 0x1, R91 ;  /* 0x0000000149497824 */ /* 0x000fe400078e025b */
[----:B------:R-:W-:Y:S02]  /*2e70*/  IMAD.MOV.U32 R59, RZ, RZ, RZ ;  /* 0x000000ffff3b7224 */ /* 0x000fe400078e00ff */
[----:B------:R-:W-:-:S05]  /*2e80*/  IMAD.WIDE R46, R73, 0x4, R46 ;  /* 0x00000004492e7825 */ /* 0x000fca00078e022e */
[----:B------:R-:W3:Y:S01]  /*2e90*/  @P6 LDG.E.EL R59, desc[UR6][R46.64] ;  /* 0x000000062e3b6981 */ /* 0x000ee2000c2e1900 */
[-C--:B--2---:R-:W-:Y:S02]  /*2ea0*/  FSETP.GEU.AND P4, PT, R84, R22.reuse, PT ;  /* 0x000000165400720b */ /* 0x084fe40003f8e000 */
[----:B------:R-:W-:-:S11]  /*2eb0*/  FSETP.NAN.AND P5, PT, R22, R22, PT ;  /* 0x000000161600720b */ /* 0x000fd60003fa8000 */
[----:B------:R-:W-:Y:S02]  /*2ec0*/  @P4 FSEL R22, R22, R84, P5 ;  /* 0x0000005416164208 */ /* 0x000fe40002800000 */
[----:B------:R-:W-:-:S04]  /*2ed0*/  ISETP.NE.AND P5, PT, R55, RZ, PT ;  /* 0x000000ff3700720c */ /* 0x000fc80003fa5270 */
[----:B------:R-:W-:Y:S02]  /*2ee0*/  SEL R42, RZ, 0x1, !P5 ;  /* 0x00000001ff2a7807 */ /* 0x000fe40006800000 */
[----:B------:R-:W-:Y:S01]  /*2ef0*/  ISETP.NE.AND P5, PT, R72, RZ, PT ;  /* 0x000000ff4800720c */ /* 0x000fe20003fa5270 */
[----:B------:R-:W-:-:S12]  /*2f00*/  IMAD.MOV.U32 R55, RZ, RZ, RZ ;  /* 0x000000ffff377224 */ /* 0x000fd800078e00ff */
[----:B------:R-:W2:Y:S01]  /*2f10*/  @P5 LDG.E.EL R55, desc[UR6][R48.64] ;  /* 0x0000000630375981 */ /* 0x000ea2000c2e1900 */
[----:B------:R-:W-:Y:S02]  /*2f20*/  P2R R31, PR, RZ, 0x10 ;  /* 0x00000010ff1f7803 */ /* 0x000fe40000000000 */
[----:B------:R-:W-:-:S04]  /*2f30*/  ISETP.NE.AND P4, PT, R38, RZ, PT ;  /* 0x000000ff2600720c */ /* 0x000fc80003f85270 */
[----:B------:R-:W-:Y:S01]  /*2f40*/  SEL R85, R85, 0x4, P4 ;  /* 0x0000000455557807 */ /* 0x000fe20002000000 */
[----:B------:R-:W0:Y:S01]  /*2f50*/  S2UR UR5, SR_CgaCtaId ;  /* 0x00000000000579c3 */ /* 0x000e220000008800 */
[----:B------:R-:W-:Y:S02]  /*2f60*/  UMOV UR4, 0x400 ;  /* 0x0000040000047882 */ /* 0x000fe40000000000 */
[----:B0-----:R-:W-:Y:S01]  /*2f70*/  UPRMT UR4, UR5, 0x654, UR4 ;  /* 0x0000065405047896 */ /* 0x001fe20008000004 */
[----:B------:R-:W-:Y:S02]  /*2f80*/  P2R R38, PR, RZ, 0x20 ;  /* 0x00000020ff267803 */ /* 0x000fe40000000000 */
[----:B------:R-:W-:Y:S01]  /*2f90*/  ISETP.NE.AND P5, PT, R21, RZ, PT ;  /* 0x000000ff1500720c */ /* 0x000fe20003fa5270 */
[--C-:B------:R-:W-:Y:S02]  /*2fa0*/  IMAD R45, R45, 0x120, R83.reuse ;  /* 0x000001202d2d7824 */ /* 0x100fe400078e0253 */
[----:B------:R-:W-:-:S02]  /*2fb0*/  IMAD R43, R43, 0x120, R83 ;  /* 0x000001202b2b7824 */ /* 0x000fc400078e0253 */
[----:B------:R-:W-:Y:S01]  /*2fc0*/  IMAD R39, R39, 0x120, R83 ;  /* 0x0000012027277824 */ /* 0x000fe200078e0253 */
[-C--:B--2---:R-:W-:Y:S02]  /*2fd0*/  FSETP.GEU.AND P2, PT, R69, R55.reuse, PT ;  /* 0x000000374500720b */ /* 0x084fe40003f4e000 */
[----:B------:R-:W-:Y:S02]  /*2fe0*/  FSETP.NAN.AND P4, PT, R55, R55, PT ;  /* 0x000000373700720b */ /* 0x000fe40003f88000 */
[----:B------:R-:W-:-:S09]  /*2ff0*/  P2R R40, PR, RZ, 0x4 ;  /* 0x00000004ff287803 */ /* 0x000fd20000000000 */
[----:B------:R-:W-:Y:S02]  /*3000*/  @P2 SEL R55, R55, R69, P4 ;  /* 0x0000004537372207 */ /* 0x000fe40002000000 */
[----:B------:R-:W-:-:S04]  /*3010*/  ISETP.NE.AND P2, PT, R20, RZ, PT ;  /* 0x000000ff1400720c */ /* 0x000fc80003f45270 */
[----:B------:R-:W-:-:S04]  /*3020*/  SEL R20, R44, 0x3, P2 ;  /* 0x000000032c147807 */ /* 0x000fc80001000000 */
[----:B------:R-:W-:Y:S02]  /*3030*/  SEL R48, R20, 0x4, P1 ;  /* 0x0000000414307807 */ /* 0x000fe40000800000 */
[----:B------:R-:W0:Y:S01]  /*3040*/  S2R R20, SR_TID.X ;  /* 0x0000000000147919 */ /* 0x000e220000002100 */
[----:B------:R-:W-:-:S04]  /*3050*/  ISETP.NE.AND P4, PT, R56, RZ, PT ;  /* 0x000000ff3800720c */ /* 0x000fc80003f85270 */
[----:B------:R-:W-:Y:S02]  /*3060*/  SEL R85, R85, 0x5, P4 ;  /* 0x0000000555557807 */ /* 0x000fe40002000000 */
[----:B---3--:R-:W-:Y:S02]  /*3070*/  FSETP.GEU.AND P4, PT, R22, R59, PT ;  /* 0x0000003b1600720b */ /* 0x008fe40003f8e000 */
[----:B0-----:R-:W-:-:S04]  /*3080*/  LOP3.LUT R47, R20, 0x7f, RZ, 0xc0, !PT ;  /* 0x0000007f142f7812 */ /* 0x001fc800078ec0ff */
[----:B------:R-:W-:-:S05]  /*3090*/  LEA R47, R47, UR4, 0x2 ;  /* 0x000000042f2f7c11 */ /* 0x000fca000f8e10ff */
[----:B------:R-:W-:Y:S04]  /*30a0*/  STS [R47], R28 ;  /* 0x0000001c2f007388 */ /* 0x000fe80000000800 */
[----:B------:R0:W-:Y:S04]  /*30b0*/  STS [R47+0x200], R29 ;  /* 0x0002001d2f007388 */ /* 0x0001e80000000800 */
[----:B------:R-:W-:Y:S04]  /*30c0*/  STS [R47+0x400], R32 ;  /* 0x000400202f007388 */ /* 0x000fe80000000800 */
[----:B------:R1:W-:Y:S01]  /*30d0*/  STS [R47+0x600], R27 ;  /* 0x0006001b2f007388 */ /* 0x0003e20000000800 */
[----:B------:R-:W-:Y:S01]  /*30e0*/  IMAD.SHL.U32 R20, R20, 0x4, RZ ;  /* 0x0000000414147824 */ /* 0x000fe200078e00ff */
[----:B------:R-:W-:Y:S01]  /*30f0*/  ISETP.NE.AND P1, PT, R34, RZ, PT ;  /* 0x000000ff2200720c */ /* 0x000fe20003f25270 */
[----:B0-----:R-:W1:Y:S03]  /*3100*/  LDC.64 R28, c[0x0][0x218] ;  /* 0x00008600ff1c7b82 */ /* 0x001e660000000a00 */
[----:B------:R-:W-:-:S05]  /*3110*/  LOP3.LUT R20, R20, 0x1fc, RZ, 0xc0, !PT ;  /* 0x000001fc14147812 */ /* 0x000fca00078ec0ff */
[----:B------:R-:W-:Y:S01]  /*3120*/  BAR.SYNC.DEFER_BLOCKING 0x0 ;  /* 0x0000000000007b1d */ /* 0x000fe20000010000 */
[C---:B------:R-:W-:Y:S02]  /*3130*/  FSETP.NAN.AND P2, PT, R59.reuse, R59, PT ;  /* 0x0000003b3b00720b */ /* 0x040fe40003f48000 */
[----:B------:R-:W-:Y:S02]  /*3140*/  LEA R34, R20, UR4, 0x2 ;  /* 0x0000000414227c11 */ /* 0x000fe4000f8e10ff */
[----:B------:R-:W-:Y:S01]  /*3150*/  P2R R44, PR, RZ, 0x40 ;  /* 0x00000040ff2c7803 */ /* 0x000fe20000000000 */
[----:B------:R-:W-:Y:S01]  /*3160*/  ULDC.64 UR4, c[0x0][0x220] ;  /* 0x0000880000047ab9 */ /* 0x000fe20000000a00 */
[----:B------:R-:W-:Y:S02]  /*3170*/  ISETP.NE.AND P6, PT, R30, RZ, PT ;  /* 0x000000ff1e00720c */ /* 0x000fe40003fc5270 */
[----:B------:R-:W-:Y:S02]  /*3180*/  P2R R30, PR, RZ, 0x2 ;  /* 0x00000002ff1e7803 */ /* 0x000fe40000000000 */
[----:B------:R-:W-:-:S02]  /*3190*/  @P4 SEL R59, R59, R22, P2 ;  /* 0x000000163b3b4207 */ /* 0x000fc40001000000 */
[----:B------:R-:W-:Y:S02]  /*31a0*/  ISETP.NE.AND P1, PT, R23, RZ, PT ;  /* 0x000000ff1700720c */ /* 0x000fe40003f25270 */
[----:B------:R-:W-:Y:S02]  /*31b0*/  SEL R56, R42, 0x2, P5 ;  /* 0x000000022a387807 */ /* 0x000fe40002800000 */
[----:B------:R-:W-:Y:S02]  /*31c0*/  P2R R42, PR, RZ, 0x10 ;  /* 0x00000010ff2a7803 */ /* 0x000fe40000000000 */
[----:B------:R-:W-:Y:S01]  /*31d0*/  ISETP.NE.AND P4, PT, R35, RZ, PT ;  /* 0x000000ff2300720c */ /* 0x000fe20003f85270 */
[----:B------:R-:W0:Y:S01]  /*31e0*/  LDS.128 R20, [R34] ;  /* 0x0000000022147984 */ /* 0x000e220000000c00 */
[----:B------:R-:W-:Y:S01]  /*31f0*/  BAR.SYNC.DEFER_BLOCKING 0x0 ;  /* 0x0000000000007b1d */ /* 0x000fe20000010000 */
[----:B------:R-:W-:Y:S01]  /*3200*/  IMAD.SHL.U32 R35, R93, 0x4, RZ ;  /* 0x000000045d237824 */ /* 0x000fe200078e00ff */
[----:B------:R-:W-:-:S02]  /*3210*/  ISETP.NE.AND P2, PT, R36, RZ, PT ;  /* 0x000000ff2400720c */ /* 0x000fc40003f45270 */
[----:B------:R-:W-:Y:S02]  /*3220*/  P2R R36, PR, RZ, 0x10 ;  /* 0x00000010ff247803 */ /* 0x000fe40000000000 */
[----:B------:R-:W-:Y:S02]  /*3230*/  LOP3.LUT R35, R35, 0x1fc, RZ, 0xc0, !PT ;  /* 0x000001fc23237812 */ /* 0x000fe400078ec0ff */
[----:B------:R-:W-:Y:S02]  /*3240*/  SEL R56, R56, 0x3, P3 ;  /* 0x0000000338387807 */ /* 0x000fe40001800000 */
[----:B------:R-:W-:Y:S02]  /*3250*/  ISETP.NE.AND P4, PT, R25, RZ, PT ;  /* 0x000000ff1900720c */ /* 0x000fe40003f85270 */
[----:B------:R-:W-:Y:S01]  /*3260*/  ISETP.NE.AND P3, PT, R24, RZ, PT ;  /* 0x000000ff1800720c */ /* 0x000fe20003f65270 */
[----:B------:R-:W-:Y:S01]  /*3270*/  IMAD.MOV.U32 R24, RZ, RZ, RZ ;  /* 0x000000ffff187224 */ /* 0x000fe200078e00ff */
[----:B------:R-:W-:-:S05]  /*3280*/  LOP3.LUT R25, R92, R35, RZ, 0xfc, !PT ;  /* 0x000000235c197212 */ /* 0x000fca00078efcff */
[----:B------:R-:W-:-:S05]  /*3290*/  IMAD.HI R24, R25, -0x6e5d4c3b, R24 ;  /* 0x91a2b3c519187827 */ /* 0x000fca00078e0218 */
[----:B------:R-:W-:Y:S01]  /*32a0*/  SHF.R.U32.HI R69, RZ, 0x1f, R24 ;  /* 0x0000001fff457819 */ /* 0x000fe20000011618 */
[----:B------:R-:W-:Y:S04]  /*32b0*/  STS [R47], R2 ;  /* 0x000000022f007388 */ /* 0x000fe80000000800 */
[----:B------:R2:W-:Y:S01]  /*32c0*/  STS [R47+0x200], R0 ;  /* 0x000200002f007388 */ /* 0x0005e20000000800 */
[----:B------:R-:W-:-:S03]  /*32d0*/  LEA.HI.SX32 R69, R24, R69, 0x17 ;  /* 0x0000004518457211 */ /* 0x000fc600078fbaff */
[----:B------:R-:W-:Y:S04]  /*32e0*/  STS [R47+0x400], R55 ;  /* 0x000400372f007388 */ /* 0x000fe80000000800 */
[----:B------:R-:W-:Y:S01]  /*32f0*/  STS [R47+0x600], R59 ;  /* 0x0006003b2f007388 */ /* 0x000fe20000000800 */
[----:B------:R-:W-:Y:S01]  /*3300*/  BAR.SYNC.DEFER_BLOCKING 0x0 ;  /* 0x0000000000007b1d */ /* 0x000fe20000010000 */
[----:B------:R-:W-:Y:S01]  /*3310*/  ISETP.NE.AND P5, PT, R33, RZ, PT ;  /* 0x000000ff2100720c */ /* 0x000fe20003fa5270 */
[----:B------:R-:W-:Y:S01]  /*3320*/  IMAD R24, R69, -0x384, R25 ;  /* 0xfffffc7c45187824 */ /* 0x000fe200078e0219 */
[----:B------:R-:W-:Y:S02]  /*3330*/  P2R R33, PR, RZ, 0x2 ;  /* 0x00000002ff217803 */ /* 0x000fe40000000000 */
[C---:B------:R-:W-:Y:S01]  /*3340*/  ISETP.GE.AND P1, PT, R83.reuse, 0x120, PT ;  /* 0x000001205300780c */ /* 0x040fe20003f26270 */
[----:B------:R-:W-:Y:S01]  /*3350*/  IMAD R24, R83, 0x384, R24 ;  /* 0x0000038453187824 */ /* 0x000fe200078e0218 */
[----:B------:R-:W-:-:S02]  /*3360*/  P2R R46, PR, RZ, 0x10 ;  /* 0x00000010ff2e7803 */ /* 0x000fc40000000000 */
[----:B------:R-:W-:Y:S01]  /*3370*/  ISETP.LT.AND P4, PT, R25, 0xe10, !P1 ;  /* 0x00000e101900780c */ /* 0x000fe20004f81270 */
[----:B------:R-:W-:Y:S01]  /*3380*/  IMAD R69, R69, 0xa8c00, R24 ;  /* 0x000a8c0045457824 */ /* 0x000fe200078e0218 */
[----:B------:R-:W-:Y:S02]  /*3390*/  SEL R49, R85, 0x6, P0 ;  /* 0x0000000655317807 */ /* 0x000fe40000000000 */
[----:B------:R-:W-:Y:S01]  /*33a0*/  ISETP.NE.AND P0, PT, R26, RZ, PT ;  /* 0x000000ff1a00720c */ /* 0x000fe20003f05270 */
[----:B-1----:R-:W-:Y:S01]  /*33b0*/  IMAD.WIDE R26, R69, 0x4, R28 ;  /* 0x00000004451a7825 */ /* 0x002fe200078e021c */
[----:B------:R-:W-:-:S03]  /*33c0*/  LOP3.LUT R25, R92, 0x200, R35, 0xfe, !PT ;  /* 0x000002005c197812 */ /* 0x000fc600078efe23 */
[----:B------:R-:W-:-:S04]  /*33d0*/  IMAD.MOV.U32 R24, RZ, RZ, RZ ;  /* 0x000000ffff187224 */ /* 0x000fc800078e00ff */
[----:B0-----:R-:W-:Y:S04]  /*33e0*/  @P4 STG.E.128 desc[UR6][R26.64], R20 ;  /* 0x000000141a004986 */ /* 0x001fe8000c101d06 */
[----:B------:R-:W0:Y:S01]  /*33f0*/  LDS.128 R20, [R34] ;  /* 0x0000000022147984 */ /* 0x000e220000000c00 */
[----:B--2---:R-:W-:Y:S01]  /*3400*/  IMAD.HI R0, R25, -0x6e5d4c3b, R24 ;  /* 0x91a2b3c519007827 */ /* 0x004fe200078e0218 */
[----:B------:R-:W-:Y:S02]  /*3410*/  SEL R48, R48, 0x5, P5 ;  /* 0x0000000530307807 */ /* 0x000fe40002800000 */
[----:B------:R-:W-:Y:S02]  /*3420*/  ISETP.NE.AND P5, PT, R7, RZ, PT ;  /* 0x000000ff0700720c */ /* 0x000fe40003fa5270 */
[----:B------:R-:W-:-:S04]  /*3430*/  SHF.R.U32.HI R7, RZ, 0x1f, R0 ;  /* 0x0000001fff077819 */ /* 0x000fc80000011600 */
[----:B------:R-:W-:-:S05]  /*3440*/  LEA.HI.SX32 R7, R0, R7, 0x17 ;  /* 0x0000000700077211 */ /* 0x000fca00078fbaff */
[----:B------:R-:W-:Y:S01]  /*3450*/  IMAD R0, R7, -0x384, R25 ;  /* 0xfffffc7c07007824 */ /* 0x000fe200078e0219 */
[----:B------:R-:W-:-:S03]  /*3460*/  ISETP.LT.AND P1, PT, R25, 0xe10, !P1 ;  /* 0x00000e101900780c */ /* 0x000fc60004f21270 */
[----:B------:R-:W-:Y:S01]  /*3470*/  IMAD R0, R7, 0xa8c00, R0 ;  /* 0x000a8c0007007824 */ /* 0x000fe200078e0200 */
[----:B------:R-:W-:-:S03]  /*3480*/  IADD3 R2, P4, R45, UR4, RZ ;  /* 0x000000042d027c10 */ /* 0x000fc6000ff9e0ff */
[----:B------:R-:W-:Y:S01]  /*3490*/  IMAD R25, R83, 0x384, R0 ;  /* 0x0000038453197824 */ /* 0x000fe200078e0200 */
[----:B------:R-:W-:Y:S02]  /*34a0*/  SEL R56, R56, 0x4, P6 ;  /* 0x0000000438387807 */ /* 0x000fe40003000000 */
[----:B------:R-:W-:Y:S01]  /*34b0*/  ISETP.NE.AND P6, PT, R3, RZ, PT ;  /* 0x000000ff0300720c */ /* 0x000fe20003fc5270 */
[----:B------:R-:W-:Y:S01]  /*34c0*/  IMAD.WIDE R24, R25, 0x4, R28 ;  /* 0x0000000419187825 */ /* 0x000fe200078e021c */
[----:B------:R-:W-:Y:S02]  /*34d0*/  LEA.HI.X.SX32 R3, R45, UR5, 0x1, P4 ;  /* 0x000000052d037c11 */ /* 0x000fe4000a0f0eff */
[----:B------:R-:W-:-:S04]  /*34e0*/  ISETP.NE.AND P4, PT, R46, RZ, PT ;  /* 0x000000ff2e00720c */ /* 0x000fc80003f85270 */
[----:B------:R-:W-:Y:S01]  /*34f0*/  SEL R56, R56, 0x5, P4 ;  /* 0x0000000538387807 */ /* 0x000fe20002000000 */
[----:B0-----:R-:W-:Y:S01]  /*3500*/  @P1 STG.E.128 desc[UR6][R24.64], R20 ;  /* 0x0000001418001986 */ /* 0x001fe2000c101d06 */
[----:B------:R-:W-:-:S04]  /*3510*/  ISETP.NE.AND P1, PT, R33, RZ, PT ;  /* 0x000000ff2100720c */ /* 0x000fc80003f25270 */
[----:B------:R-:W-:-:S04]  /*3520*/  SEL R56, R56, 0x6, P1 ;  /* 0x0000000638387807 */ /* 0x000fc80000800000 */
[----:B------:R-:W-:Y:S02]  /*3530*/  SEL R56, R56, 0x7, P6 ;  /* 0x0000000738387807 */ /* 0x000fe40003000000 */
[----:B------:R-:W-:-:S04]  /*3540*/  ISETP.NE.AND P6, PT, R12, RZ, PT ;  /* 0x000000ff0c00720c */ /* 0x000fc80003fc5270 */
[----:B------:R-:W-:Y:S02]  /*3550*/  P2R R35, PR, RZ, 0x40 ;  /* 0x00000040ff237803 */ /* 0x000fe40000000000 */
[----:B------:R-:W-:Y:S02]  /*3560*/  ISETP.NE.AND P6, PT, R5, RZ, PT ;  /* 0x000000ff0500720c */ /* 0x000fe40003fc5270 */
[----:B------:R-:W-:Y:S02]  /*3570*/  SEL R49, R49, 0x7, P2 ;  /* 0x0000000731317807 */ /* 0x000fe40001000000 */
[----:B------:R-:W-:Y:S02]  /*3580*/  P2R R34, PR, RZ, 0x40 ;  /* 0x00000040ff227803 */ /* 0x000fe40000000000 */
[----:B------:R-:W-:Y:S02]  /*3590*/  ISETP.NE.AND P6, PT, R54, RZ, PT ;  /* 0x000000ff3600720c */ /* 0x000fe40003fc5270 */
[----:B------:R-:W-:-:S02]  /*35a0*/  SEL R49, R49, 0x8, P3 ;  /* 0x0000000831317807 */ /* 0x000fc40001800000 */
[----:B------:R-:W-:Y:S02]  /*35b0*/  P2R R33, PR, RZ, 0x40 ;  /* 0x00000040ff217803 */ /* 0x000fe40000000000 */
[----:B------:R-:W-:Y:S01]  /*35c0*/  ISETP.NE.AND P6, PT, R62, RZ, PT ;  /* 0x000000ff3e00720c */ /* 0x000fe20003fc5270 */
[----:B------:R0:W-:Y:S01]  /*35d0*/  @P0 STG.E.U8 desc[UR6][R2.64], R49 ;  /* 0x0000003102000986 */ /* 0x0001e2000c101106 */
[----:B------:R-:W-:Y:S02]  /*35e0*/  ISETP.NE.AND P4, PT, R36, RZ, PT ;  /* 0x000000ff2400720c */ /* 0x000fe40003f85270 */
[----:B------:R-:W-:Y:S02]  /*35f0*/  P2R R32, PR, RZ, 0x40 ;  /* 0x00000040ff207803 */ /* 0x000fe40000000000 */
[----:B------:R-:W-:Y:S02]  /*3600*/  ISETP.NE.AND P6, PT, R15, RZ, PT ;  /* 0x000000ff0f00720c */ /* 0x000fe40003fc5270 */
[----:B------:R-:W-:-:S02]  /*3610*/  ISETP.NE.AND P1, PT, R30, RZ, PT ;  /* 0x000000ff1e00720c */ /* 0x000fc40003f25270 */
[----:B0-----:R-:W-:Y:S02]  /*3620*/  IADD3 R2, P0, R43, UR4, RZ ;  /* 0x000000042b027c10 */ /* 0x001fe4000ff1e0ff */
[----:B------:R-:W-:Y:S02]  /*3630*/  P2R R30, PR, RZ, 0x40 ;  /* 0x00000040ff1e7803 */ /* 0x000fe40000000000 */
[----:B------:R-:W-:Y:S02]  /*3640*/  LEA.HI.X.SX32 R3, R43, UR5, 0x1, P0 ;  /* 0x000000052b037c11 */ /* 0x000fe400080f0eff */
[----:B------:R-:W-:Y:S02]  /*3650*/  SEL R48, R48, 0x6, P4 ;  /* 0x0000000630307807 */ /* 0x000fe40002000000 */
[----:B------:R-:W-:Y:S02]  /*3660*/  ISETP.NE.AND P0, PT, R81, RZ, PT ;  /* 0x000000ff5100720c */ /* 0x000fe40003f05270 */
[----:B------:R-:W-:-:S02]  /*3670*/  ISETP.NE.AND P6, PT, R11, RZ, PT ;  /* 0x000000ff0b00720c */ /* 0x000fc40003fc5270 */
[----:B------:R-:W-:Y:S02]  /*3680*/  SEL R48, R48, 0x7, P1 ;  /* 0x0000000730307807 */ /* 0x000fe40000800000 */
[----:B------:R-:W-:Y:S02]  /*3690*/  P2R R29, PR, RZ, 0x40 ;  /* 0x00000040ff1d7803 */ /* 0x000fe40000000000 */
[----:B------:R-:W-:Y:S02]  /*36a0*/  ISETP.NE.AND P6, PT, R68, RZ, PT ;  /* 0x000000ff4400720c */ /* 0x000fe40003fc5270 */
[----:B------:R-:W-:Y:S02]  /*36b0*/  SEL R27, R48, 0x8, P5 ;  /* 0x00000008301b7807 */ /* 0x000fe40002800000 */
[----:B------:R-:W-:Y:S02]  /*36c0*/  P2R R28, PR, RZ, 0x40 ;  /* 0x00000040ff1c7803 */ /* 0x000fe40000000000 */
[----:B------:R-:W-:-:S02]  /*36d0*/  ISETP.NE.AND P1, PT, R82, RZ, PT ;  /* 0x000000ff5200720c */ /* 0x000fc40003f25270 */
[----:B------:R-:W-:Y:S01]  /*36e0*/  ISETP.NE.AND P6, PT, R53, RZ, PT ;  /* 0x000000ff3500720c */ /* 0x000fe20003fc5270 */
[----:B------:R0:W-:Y:S01]  /*36f0*/  @P0 STG.E.U8 desc[UR6][R2.64], R27 ;  /* 0x0000001b02000986 */ /* 0x0001e2000c101106 */
[----:B------:R-:W-:Y:S02]  /*3700*/  ISETP.NE.AND P2, PT, R8, RZ, PT ;  /* 0x000000ff0800720c */ /* 0x000fe40003f45270 */
[----:B------:R-:W-:Y:S02]  /*3710*/  IADD3 R20, P5, R39, UR4, RZ ;  /* 0x0000000427147c10 */ /* 0x000fe4000ffbe0ff */
[----:B------:R-:W-:Y:S02]  /*3720*/  SEL R25, R56, 0x8, P2 ;  /* 0x0000000838197807 */ /* 0x000fe40001000000 */
[----:B------:R-:W-:Y:S02]  /*3730*/  LEA.HI.X.SX32 R21, R39, UR5, 0x1, P5 ;  /* 0x0000000527157c11 */ /* 0x000fe4000a8f0eff */
[----:B0-----:R-:W-:-:S02]  /*3740*/  P2R R27, PR, RZ, 0x40 ;  /* 0x00000040ff1b7803 */ /* 0x001fc40000000000 */
[----:B------:R-:W-:-:S04]  /*3750*/  ISETP.NE.AND P6, PT, R61, RZ, PT ;  /* 0x000000ff3d00720c */ /* 0x000fc80003fc5270 */
[----:B------:R-:W-:Y:S02]  /*3760*/  P2R R26, PR, RZ, 0x40 ;  /* 0x00000040ff1a7803 */ /* 0x000fe40000000000 */
[----:B------:R-:W-:Y:S01]  /*3770*/  ISETP.NE.AND P6, PT, R14, RZ, PT ;  /* 0x000000ff0e00720c */ /* 0x000fe20003fc5270 */
[----:B------:R0:W-:Y:S03]  /*3780*/  @P1 STG.E.U8 desc[UR6][R20.64], R25 ;  /* 0x0000001914001986 */ /* 0x0001e6000c101106 */
[----:B0-----:R-:W-:Y:S02]  /*3790*/  P2R R25, PR, RZ, 0x40 ;  /* 0x00000040ff197803 */ /* 0x001fe40000000000 */
[----:B------:R-:W-:-:S04]  /*37a0*/  ISETP.NE.AND P6, PT, R70, RZ, PT ;  /* 0x000000ff4600720c */ /* 0x000fc80003fc5270 */
[----:B------:R-:W-:Y:S02]  /*37b0*/  P2R R24, PR, RZ, 0x40 ;  /* 0x00000040ff187803 */ /* 0x000fe40000000000 */
        /* <DEDUP_REMOVED lines=12> */
[----:B------:R-:W-:Y:S02]  /*3880*/  ISETP.NE.AND P6, PT, R51, RZ, PT ;  /* 0x000000ff3300720c */ /* 0x000fe40003fc5270 */
[----:B------:R-:W-:Y:S02]  /*3890*/  ISETP.NE.AND P3, PT, R10, RZ, PT ;  /* 0x000000ff0a00720c */ /* 0x000fe40003f65270 */
[----:B------:R-:W-:Y:S02]  /*38a0*/  P2R R10, PR, RZ, 0x40 ;  /* 0x00000040ff0a7803 */ /* 0x000fe40000000000 */
[----:B------:R-:W-:-:S04]  /*38b0*/  ISETP.NE.AND P6, PT, R58, RZ, PT ;  /* 0x000000ff3a00720c */ /* 0x000fc80003fc5270 */
[----:B------:R-:W-:Y:S02]  /*38c0*/  P2R R8, PR, RZ, 0x40 ;  /* 0x00000040ff087803 */ /* 0x000fe40000000000 */
[----:B------:R-:W-:Y:S02]  /*38d0*/  ISETP.NE.AND P6, PT, R66, RZ, PT ;  /* 0x000000ff4200720c */ /* 0x000fe40003fc5270 */
[----:B------:R-:W-:Y:S02]  /*38e0*/  ISETP.NE.AND P4, PT, R4, RZ, PT ;  /* 0x000000ff0400720c */ /* 0x000fe40003f85270 */
[----:B------:R-:W-:Y:S02]  /*38f0*/  P2R R3, PR, RZ, 0x40 ;  /* 0x00000040ff037803 */ /* 0x000fe40000000000 */
[----:B------:R-:W-:Y:S02]  /*3900*/  ISETP.NE.AND P6, PT, R78, RZ, PT ;  /* 0x000000ff4e00720c */ /* 0x000fe40003fc5270 */
[----:B------:R-:W-:-:S02]  /*3910*/  SEL R0, RZ, 0x1, !P4 ;  /* 0x00000001ff007807 */ /* 0x000fc40006000000 */
[----:B------:R-:W-:Y:S02]  /*3920*/  P2R R2, PR, RZ, 0x40 ;  /* 0x00000040ff027803 */ /* 0x000fe40000000000 */
[----:B------:R-:W-:Y:S01]  /*3930*/  ISETP.NE.AND P6, PT, R79, RZ, PT ;  /* 0x000000ff4f00720c */ /* 0x000fe20003fc5270 */
[----:B------:R-:W-:Y:S01]  /*3940*/  IMAD R41, R41, 0x120, R83 ;  /* 0x0000012029297824 */ /* 0x000fe200078e0253 */
[----:B------:R-:W-:Y:S02]  /*3950*/  SEL R4, RZ, 0x1, !P3 ;  /* 0x00000001ff047807 */ /* 0x000fe40005800000 */
[----:B------:R-:W-:Y:S02]  /*3960*/  SEL R0, R0, 0x2, P6 ;  /* 0x0000000200007807 */ /* 0x000fe40003000000 */
[----:B------:R-:W-:Y:S02]  /*3970*/  ISETP.NE.AND P6, PT, R2, RZ, PT ;  /* 0x000000ff0200720c */ /* 0x000fe40003fc5270 */
[----:B------:R-:W-:-:S02]  /*3980*/  ISETP.NE.AND P3, PT, R67, RZ, PT ;  /* 0x000000ff4300720c */ /* 0x000fc40003f65270 */
[----:B------:R-:W-:Y:S02]  /*3990*/  SEL R4, R4, 0x2, P6 ;  /* 0x0000000204047807 */ /* 0x000fe40003000000 */
[----:B------:R-:W-:Y:S02]  /*39a0*/  SEL R5, RZ, 0x1, !P3 ;  /* 0x00000001ff057807 */ /* 0x000fe40005800000 */
[----:B------:R-:W-:Y:S02]  /*39b0*/  ISETP.NE.AND P6, PT, R3, RZ, PT ;  /* 0x000000ff0300720c */ /* 0x000fe40003fc5270 */
[----:B------:R-:W-:Y:S02]  /*39c0*/  IADD3 R22, P0, R41, UR4, RZ ;  /* 0x0000000429167c10 */ /* 0x000fe4000ff1e0ff */
[----:B------:R-:W-:Y:S02]  /*39d0*/  ISETP.NE.AND P1, PT, R57, RZ, PT ;  /* 0x000000ff3900720c */ /* 0x000fe40003f25270 */
[----:B------:R-:W-:-:S02]  /*39e0*/  ISETP.NE.AND P4, PT, R6, RZ, PT ;  /* 0x000000ff0600720c */ /* 0x000fc40003f85270 */
[----:B------:R-:W-:Y:S02]  /*39f0*/  SEL R5, R5, 0x2, P6 ;  /* 0x0000000205057807 */ /* 0x000fe40003000000 */
[----:B------:R-:W-:Y:S02]  /*3a00*/  LEA.HI.X.SX32 R23, R41, UR5, 0x1, P0 ;  /* 0x0000000529177c11 */ /* 0x000fe400080f0eff */
[----:B------:R-:W-:Y:S02]  /*3a10*/  SEL R6, RZ, 0x1, !P1 ;  /* 0x00000001ff067807 */ /* 0x000fe40004800000 */
[----:B------:R-:W-:Y:S02]  /*3a20*/  ISETP.NE.AND P6, PT, R8, RZ, PT ;  /* 0x000000ff0800720c */ /* 0x000fe40003fc5270 */
[----:B------:R-:W-:Y:S02]  /*3a30*/  ISETP.NE.AND P0, PT, R50, RZ, PT ;  /* 0x000000ff3200720c */ /* 0x000fe40003f05270 */
[----:B------:R-:W-:-:S02]  /*3a40*/  SEL R6, R6, 0x2, P6 ;  /* 0x0000000206067807 */ /* 0x000fc40003000000 */
[----:B------:R-:W-:Y:S02]  /*3a50*/  SEL R7, RZ, 0x1, !P0 ;  /* 0x00000001ff077807 */ /* 0x000fe40004000000 */
[----:B------:R-:W-:-:S04]  /*3a60*/  ISETP.NE.AND P6, PT, R10, RZ, PT ;  /* 0x000000ff0a00720c */ /* 0x000fc80003fc5270 */
[----:B------:R-:W-:Y:S02]  /*3a70*/  SEL R7, R7, 0x2, P6 ;  /* 0x0000000207077807 */ /* 0x000fe40003000000 */
        /* <DEDUP_REMOVED lines=32> */
[----:B------:R-:W-:Y:S02]  /*3c80*/  ISETP.NE.AND P6, PT, R35, RZ, PT ;  /* 0x000000ff2300720c */ /* 0x000fe40003fc5270 */
[----:B------:R-:W-:Y:S02]  /*3c90*/  ISETP.NE.AND P2, PT, R63, RZ, PT ;  /* 0x000000ff3f00720c */ /* 0x000fe40003f45270 */
[----:B------:R-:W-:Y:S02]  /*3ca0*/  ISETP.NE.AND P3, PT, R13, RZ, PT ;  /* 0x000000ff0d00720c */ /* 0x000fe40003f65270 */
[----:B------:R-:W-:Y:S02]  /*3cb0*/  SEL R4, R4, 0x6, P6 ;  /* 0x0000000604047807 */ /* 0x000fe40003000000 */
[----:B------:R-:W-:-:S02]  /*3cc0*/  ISETP.NE.AND P5, PT, R16, RZ, PT ;  /* 0x000000ff1000720c */ /* 0x000fc40003fa5270 */
[----:B------:R-:W-:Y:S02]  /*3cd0*/  SEL R6, R6, 0x6, P2 ;  /* 0x0000000606067807 */ /* 0x000fe40001000000 */
[----:B------:R-:W-:Y:S02]  /*3ce0*/  ISETP.NE.AND P2, PT, R37, RZ, PT ;  /* 0x000000ff2500720c */ /* 0x000fe40003f45270 */
[----:B------:R-:W-:Y:S02]  /*3cf0*/  SEL R4, R4, 0x7, P3 ;  /* 0x0000000704047807 */ /* 0x000fe40001800000 */
[----:B------:R-:W-:Y:S02]  /*3d00*/  SEL R5, R5, 0x6, P5 ;  /* 0x0000000605057807 */ /* 0x000fe40002800000 */
[----:B------:R-:W-:Y:S02]  /*3d10*/  ISETP.NE.AND P3, PT, R17, RZ, PT ;  /* 0x000000ff1100720c */ /* 0x000fe40003f65270 */
[----:B------:R-:W-:-:S02]  /*3d20*/  SEL R7, R7, 0x6, P2 ;  /* 0x0000000607077807 */ /* 0x000fc40001000000 */
[----:B------:R-:W-:Y:S02]  /*3d30*/  ISETP.NE.AND P2, PT, R64, RZ, PT ;  /* 0x000000ff4000720c */ /* 0x000fe40003f45270 */
[----:B------:R-:W-:Y:S02]  /*3d40*/  SEL R5, R5, 0x7, P3 ;  /* 0x0000000705057807 */ /* 0x000fe40001800000 */
[----:B------:R-:W-:Y:S02]  /*3d50*/  ISETP.NE.AND P3, PT, R74, RZ, PT ;  /* 0x000000ff4a00720c */ /* 0x000fe40003f65270 */
[----:B------:R-:W-:Y:S01]  /*3d60*/  ISETP.NE.AND P0, PT, R9, RZ, PT ;  /* 0x000000ff0900720c */ /* 0x000fe20003f05270 */
[----:B------:R-:W-:Y:S01]  /*3d70*/  VIADD R3, R45, 0x24000 ;  /* 0x000240002d037836 */ /* 0x000fe20000000000 */
[----:B------:R-:W-:Y:S02]  /*3d80*/  SEL R9, R6, 0x7, P2 ;  /* 0x0000000706097807 */ /* 0x000fe40001000000 */
[----:B------:R-:W-:-:S02]  /*3d90*/  SEL R0, R0, 0x7, P4 ;  /* 0x0000000700007807 */ /* 0x000fc40002000000 */
[----:B------:R-:W-:Y:S02]  /*3da0*/  ISETP.NE.AND P2, PT, R80, RZ, PT ;  /* 0x000000ff5000720c */ /* 0x000fe40003f45270 */
[----:B------:R-:W-:Y:S02]  /*3db0*/  SEL R13, R4, 0x8, P3 ;  /* 0x00000008040d7807 */ /* 0x000fe40001800000 */
[----:B------:R-:W-:Y:S02]  /*3dc0*/  ISETP.NE.AND P3, PT, R71, RZ, PT ;  /* 0x000000ff4700720c */ /* 0x000fe40003f65270 */
[----:B------:R-:W-:Y:S02]  /*3dd0*/  SEL R11, R0, 0x8, P0 ;  /* 0x00000008000b7807 */ /* 0x000fe40000000000 */
[----:B------:R-:W-:Y:S02]  /*3de0*/  ISETP.NE.AND P1, PT, R31, RZ, PT ;  /* 0x000000ff1f00720c */ /* 0x000fe40003f25270 */
[----:B------:R-:W-:-:S02]  /*3df0*/  ISETP.NE.AND P4, PT, R19, RZ, PT ;  /* 0x000000ff1300720c */ /* 0x000fc40003f85270 */
[----:B------:R-:W-:Y:S01]  /*3e00*/  IADD3 R2, P0, R3, UR4, RZ ;  /* 0x0000000403027c10 */ /* 0x000fe2000ff1e0ff */
[----:B------:R-:W-:Y:S01]  /*3e10*/  VIADD R0, R45, 0x2d000 ;  /* 0x0002d0002d007836 */ /* 0x000fe20000000000 */
[----:B------:R-:W-:Y:S01]  /*3e20*/  SEL R10, R7, 0x7, P1 ;  /* 0x00000007070a7807 */ /* 0x000fe20000800000 */
[----:B------:R-:W-:Y:S01]  /*3e30*/  VIADD R7, R45, 0x36000 ;  /* 0x000360002d077836 */ /* 0x000fe20000000000 */
[----:B------:R-:W-:Y:S02]  /*3e40*/  SEL R15, R5, 0x8, P4 ;  /* 0x00000008050f7807 */ /* 0x000fe40002000000 */
[----:B------:R-:W-:Y:S02]  /*3e50*/  LEA.HI.X.SX32 R3, R3, UR5, 0x1, P0 ;  /* 0x0000000503037c11 */ /* 0x000fe400080f0eff */
[----:B------:R-:W-:Y:S02]  /*3e60*/  ISETP.NE.AND P4, PT, R18, RZ, PT ;  /* 0x000000ff1200720c */ /* 0x000fe40003f85270 */
[----:B------:R-:W-:Y:S01]  /*3e70*/  ISETP.NE.AND P5, PT, R38, RZ, PT ;  /* 0x000000ff2600720c */ /* 0x000fe20003fa5270 */
[----:B------:R0:W-:Y:S01]  /*3e80*/  @P2 STG.E.U8 desc[UR6][R22.64], R11 ;  /* 0x0000000b16002986 */ /* 0x0001e2000c101106 */
[----:B------:R-:W-:Y:S01]  /*3e90*/  ISETP.NE.AND P6, PT, R44, RZ, PT ;  /* 0x000000ff2c00720c */ /* 0x000fe20003fc5270 */
[----:B------:R-:W-:Y:S01]  /*3ea0*/  VIADD R45, R45, 0x3f000 ;  /* 0x0003f0002d2d7836 */ /* 0x000fe20000000000 */
[----:B------:R-:W-:Y:S01]  /*3eb0*/  IADD3 R4, P0, R0, UR4, RZ ;  /* 0x0000000400047c10 */ /* 0x000fe2000ff1e0ff */
[----:B------:R1:W-:Y:S01]  /*3ec0*/  @P3 STG.E.U8 desc[UR6][R2.64], R13 ;  /* 0x0000000d02003986 */ /* 0x0003e2000c101106 */
[----:B------:R-:W-:-:S02]  /*3ed0*/  ISETP.NE.AND P3, PT, R40, RZ, PT ;  /* 0x000000ff2800720c */ /* 0x000fc40003f65270 */
[----:B------:R-:W-:Y:S02]  /*3ee0*/  IADD3 R6, P1, R7, UR4, RZ ;  /* 0x0000000407067c10 */ /* 0x000fe4000ff3e0ff */
[----:B------:R-:W-:Y:S02]  /*3ef0*/  LEA.HI.X.SX32 R5, R0, UR5, 0x1, P0 ;  /* 0x0000000500057c11 */ /* 0x000fe400080f0eff */
[----:B------:R-:W-:Y:S02]  /*3f00*/  LEA.HI.X.SX32 R7, R7, UR5, 0x1, P1 ;  /* 0x0000000507077c11 */ /* 0x000fe400088f0eff */
[----:B0-----:R-:W-:Y:S02]  /*3f10*/  SEL R11, R9, 0x8, P3 ;  /* 0x00000008090b7807 */ /* 0x001fe40001800000 */
[----:B------:R-:W-:Y:S01]  /*3f20*/  IADD3 R8, P0, R45, UR4, RZ ;  /* 0x000000042d087c10 */ /* 0x000fe2000ff1e0ff */
[----:B------:R1:W-:Y:S01]  /*3f30*/  @P4 STG.E.U8 desc[UR6][R4.64], R15 ;  /* 0x0000000f04004986 */ /* 0x0003e2000c101106 */
[----:B------:R-:W-:-:S02]  /*3f40*/  ISETP.NE.AND P2, PT, R42, RZ, PT ;  /* 0x000000ff2a00720c */ /* 0x000fc40003f45270 */
[----:B------:R-:W-:Y:S01]  /*3f50*/  LEA.HI.X.SX32 R9, R45, UR5, 0x1, P0 ;  /* 0x000000052d097c11 */ /* 0x000fe200080f0eff */
[----:B------:R1:W-:Y:S01]  /*3f60*/  @P5 STG.E.U8 desc[UR6][R6.64], R11 ;  /* 0x0000000b06005986 */ /* 0x0003e2000c101106 */
[----:B------:R-:W-:Y:S01]  /*3f70*/  SEL R17, R10, 0x8, P2 ;  /* 0x000000080a117807 */ /* 0x000fe20001000000 */
[----:B------:R-:W-:Y:S08]  /*3f80*/  @!P6 EXIT ;  /* 0x000000000000e94d */ /* 0x000ff00003800000 */
[----:B------:R-:W-:Y:S01]  /*3f90*/  STG.E.U8 desc[UR6][R8.64], R17 ;  /* 0x0000001108007986 */ /* 0x000fe2000c101106 */
[----:B------:R-:W-:Y:S05]  /*3fa0*/  EXIT ;  /* 0x000000000000794d */ /* 0x000fea0003800000 */
.L_x_0:
[----:B------:R-:W-:-:S00]  /*3fb0*/  BRA `(.L_x_0) ;  /* 0xfffffffc00fc7947 */ /* 0x000fc0000383ffff */
[----:B------:R-:W-:-:S00]  /*3fc0*/  NOP ;  /* 0x0000000000007918 */ /* 0x000fc00000000000 */
        /* <DEDUP_REMOVED lines=11> */
.L_x_1:


//--------------------- .nv.shared.triton_poi_fused_max_pool2d_with_indices_33 --------------------------
	.section	.nv.shared.triton_poi_fused_max_pool2d_with_indices_33,"aw",@nobits
	.sectionflags	@""
	.align	16
	.zero		1024


//--------------------- .nv.constant0.triton_poi_fused_max_pool2d_with_indices_33 --------------------------
	.section	.nv.constant0.triton_poi_fused_max_pool2d_with_indices_33,"a",@progbits
	.sectionflags	@""
	.align	4
.nv.constant0.triton_poi_fused_max_pool2d_with_indices_33:
	.zero		560
